def attn_fwd(
    Q,
    K,
    V,
    Out,
    Lse,
    sm_scale,
    stride_qz,
    stride_qh,
    stride_qm,
    stride_qk,
    stride_kz,
    stride_kh,
    stride_kn,
    stride_kk,
    stride_vz,
    stride_vh,
    stride_vn,
    stride_vk,
    stride_oz,
    stride_oh,
    stride_om,
    stride_ok,
    seqlen_q,
    seqlen_k,
    BLOCK_M: tl.constexpr,
    BLOCK_N: tl.constexpr,
    HEAD_DIM: tl.constexpr,
    CAUSAL: tl.constexpr,
):
    start_m = tl.program_id(0)
    off_hz = tl.program_id(1)
    q_off = off_hz * stride_qh
    k_off = off_hz * stride_kh
    v_off = off_hz * stride_vh
    offs_m = start_m * BLOCK_M + tl.arange(0, BLOCK_M)
    offs_d = tl.arange(0, HEAD_DIM)
    offs_n = tl.arange(0, BLOCK_N)
    q_ptrs = Q + q_off + offs_m[:, None] * stride_qm + offs_d[None, :] * stride_qk
    k_ptrs = K + k_off + offs_d[:, None] * stride_kk + offs_n[None, :] * stride_kn
    v_ptrs = V + v_off + offs_n[:, None] * stride_vn + offs_d[None, :] * stride_vk
    m_i = tl.full([BLOCK_M], float("-inf"), dtype=tl.float32)
    l_i = tl.zeros([BLOCK_M], dtype=tl.float32) + 1.0
    acc = tl.zeros([BLOCK_M, HEAD_DIM], dtype=tl.float32)
    q = tl.load(q_ptrs)
    acc, l_i, m_i = _attn_fwd_inner(
        acc,
        l_i,
        m_i,
        q,
        k_ptrs,
        v_ptrs,
        sm_scale,
        stride_kn,
        stride_vn,
        start_m,
        seqlen_k,
        BLOCK_M,
        BLOCK_N,
        HEAD_DIM,
        CAUSAL,
    )
    acc = acc / l_i[:, None]
    lse = m_i + tl.math.log2(l_i) / 1.4426950408889634
    o_ptrs = (
        Out
        + off_hz * stride_oh
        + offs_m[:, None] * stride_om
        + offs_d[None, :] * stride_ok
    )
    tl.store(o_ptrs, acc.to(Out.dtype.element_ty))
    tl.store(Lse + off_hz * seqlen_q + offs_m, lse)

# config = {"BLOCK_M": 128, "BLOCK_N": 32, "HEAD_DIM": 256, "arch": "sm_90", "causal": false, "dtype": "fp16", "num_stages": 2, "num_warps": 8}
# arch = sm_90


// ===== COMPILED SASS (sm_90a) =====

	.target	sm_90a

	.elftype	@"ET_EXEC"


//--------------------- .note.nv.tkinfo           --------------------------
	.section	.note.nv.tkinfo,"",@"SHT_NOTE"
	.sectionflags	@"SHF_NOTE_NV_TKINFO"
	.tkinfo
        /*0018*/ 	.word	0x00000002
        /*0030*/ 	.string	""
        /*0030*/ 	.string	"ptxas"
        /*0030*/ 	.string	"Cuda compilation tools, release 13.0, V13.0.88"
        /*0030*/ 	.string	"Build cuda_13.0.r13.0/compiler.36424714_0"
        /*0030*/ 	.string	"-v  -suppress-debug-info  -lineinfo  -arch sm_90a "



//--------------------- .note.nv.cuinfo           --------------------------
	.section	.note.nv.cuinfo,"",@"SHT_NOTE"
	.sectionflags	@"SHF_NOTE_NV_CUINFO"
        /*0018*/ 	.short	0x0002
        /*001a*/ 	.short	0x005a
        /*001c*/ 	.short	0x0082
	.zero		2


//--------------------- .nv.info                  --------------------------
	.section	.nv.info,"",@"SHT_CUDA_INFO"
	.align	4


	//----- nvinfo : EIATTR_REGCOUNT
	.align		4
        /*0000*/ 	.byte	0x04, 0x2f
        /*0002*/ 	.short	(.L_2 - .L_1)
	.align		4
.L_1:
        /*0004*/ 	.word	index@(attn_fwd)
        /*0008*/ 	.word	0x000000ff


	//----- nvinfo : EIATTR_FRAME_SIZE
	.align		4
.L_2:
        /*000c*/ 	.byte	0x04, 0x11
        /*000e*/ 	.short	(.L_4 - .L_3)
	.align		4
.L_3:
        /*0010*/ 	.word	index@(attn_fwd)
        /*0014*/ 	.word	0x00000140


	//----- nvinfo : EIATTR_MIN_STACK_SIZE
	.align		4
.L_4:
        /*0018*/ 	.byte	0x04, 0x12
        /*001a*/ 	.short	(.L_6 - .L_5)
	.align		4
.L_5:
        /*001c*/ 	.word	index@(attn_fwd)
        /*0020*/ 	.word	0x00000140
.L_6:


//--------------------- .nv.compat                --------------------------
	.section	.nv.compat,"",@"SHT_CUDA_COMPAT_INFO"
	.align	4
        /*0000*/ 	.byte	0x02, 0x09, 0x01, 0x00, 0x02, 0x02, 0x04, 0x00, 0x02, 0x05, 0x05, 0x00, 0x03, 0x07, 0x01, 0x01
        /*0010*/ 	.byte	0x02, 0x03, 0x00, 0x00, 0x02, 0x06, 0x01, 0x00, 0x04, 0x0b, 0x08, 0x00, 0x00, 0x00, 0x00, 0x00
        /*0020*/ 	.byte	0x00, 0x00, 0x00, 0x00


//--------------------- .nv.info.attn_fwd         --------------------------
	.section	.nv.info.attn_fwd,"",@"SHT_CUDA_INFO"
	.sectionflags	@""
	.align	4


	//----- nvinfo : EIATTR_CUDA_API_VERSION
	.align		4
        /*0000*/ 	.byte	0x04, 0x37
        /*0002*/ 	.short	(.L_8 - .L_7)
.L_7:
        /*0004*/ 	.word	0x00000082


	//----- nvinfo : EIATTR_KPARAM_INFO
	.align		4
.L_8:
        /*0008*/ 	.byte	0x04, 0x17
        /*000a*/ 	.short	(.L_10 - .L_9)
.L_9:
        /*000c*/ 	.word	0x00000000
        /*0010*/ 	.short	0x0019
        /*0012*/ 	.short	0x0080
        /*0014*/ 	.byte	0x00, 0xf4, 0x21, 0x00


	//----- nvinfo : EIATTR_KPARAM_INFO
	.align		4
.L_10:
        /*0018*/ 	.byte	0x04, 0x17
        /*001a*/ 	.short	(.L_12 - .L_11)
.L_11:
        /*001c*/ 	.word	0x00000000
        /*0020*/ 	.short	0x0018
        /*0022*/ 	.short	0x0078
        /*0024*/ 	.byte	0x00, 0xf4, 0x21, 0x00


	//----- nvinfo : EIATTR_KPARAM_INFO
	.align		4
.L_12:
        /*0028*/ 	.byte	0x04, 0x17
        /*002a*/ 	.short	(.L_14 - .L_13)
.L_13:
        /*002c*/ 	.word	0x00000000
        /*0030*/ 	.short	0x0017
        /*0032*/ 	.short	0x0070
        /*0034*/ 	.byte	0x00, 0xf0, 0x11, 0x00


	//----- nvinfo : EIATTR_KPARAM_INFO
	.align		4
.L_14:
        /*0038*/ 	.byte	0x04, 0x17
        /*003a*/ 	.short	(.L_16 - .L_15)
.L_15:
        /*003c*/ 	.word	0x00000000
        /*0040*/ 	.short	0x0016
        /*0042*/ 	.short	0x006c
        /*0044*/ 	.byte	0x00, 0xf0, 0x11, 0x00


	//----- nvinfo : EIATTR_KPARAM_INFO
	.align		4
.L_16:
        /*0048*/ 	.byte	0x04, 0x17
        /*004a*/ 	.short	(.L_18 - .L_17)
.L_17:
        /*004c*/ 	.word	0x00000000
        /*0050*/ 	.short	0x0015
        /*0052*/ 	.short	0x0068
        /*0054*/ 	.byte	0x00, 0xf0, 0x11, 0x00


	//----- nvinfo : EIATTR_KPARAM_INFO
	.align		4
.L_18:
        /*0058*/ 	.byte	0x04, 0x17
        /*005a*/ 	.short	(.L_20 - .L_19)
.L_19:
        /*005c*/ 	.word	0x00000000
        /*0060*/ 	.short	0x0014
        /*0062*/ 	.short	0x0064
        /*0064*/ 	.byte	0x00, 0xf0, 0x11, 0x00


	//----- nvinfo : EIATTR_KPARAM_INFO
	.align		4
.L_20:
        /*0068*/ 	.byte	0x04, 0x17
        /*006a*/ 	.short	(.L_22 - .L_21)
.L_21:
        /*006c*/ 	.word	0x00000000
        /*0070*/ 	.short	0x0013
        /*0072*/ 	.short	0x0060
        /*0074*/ 	.byte	0x00, 0xf0, 0x11, 0x00


	//----- nvinfo : EIATTR_KPARAM_INFO
	.align		4
.L_22:
        /*0078*/ 	.byte	0x04, 0x17
        /*007a*/ 	.short	(.L_24 - .L_23)
.L_23:
        /*007c*/ 	.word	0x00000000
        /*0080*/ 	.short	0x0012
        /*0082*/ 	.short	0x005c
        /*0084*/ 	.byte	0x00, 0xf0, 0x11, 0x00


	//----- nvinfo : EIATTR_KPARAM_INFO
	.align		4
.L_24:
        /*0088*/ 	.byte	0x04, 0x17
        /*008a*/ 	.short	(.L_26 - .L_25)
.L_25:
        /*008c*/ 	.word	0x00000000
        /*0090*/ 	.short	0x0011
        /*0092*/ 	.short	0x0058
        /*0094*/ 	.byte	0x00, 0xf0, 0x11, 0x00


	//----- nvinfo : EIATTR_KPARAM_INFO
	.align		4
.L_26:
        /*0098*/ 	.byte	0x04, 0x17
        /*009a*/ 	.short	(.L_28 - .L_27)
.L_27:
        /*009c*/ 	.word	0x00000000
        /*00a0*/ 	.short	0x0010
        /*00a2*/ 	.short	0x0054
        /*00a4*/ 	.byte	0x00, 0xf0, 0x11, 0x00


	//----- nvinfo : EIATTR_KPARAM_INFO
	.align		4
.L_28:
        /*00a8*/ 	.byte	0x04, 0x17
        /*00aa*/ 	.short	(.L_30 - .L_29)
.L_29:
        /*00ac*/ 	.word	0x00000000
        /*00b0*/ 	.short	0x000f
        /*00b2*/ 	.short	0x0050
        /*00b4*/ 	.byte	0x00, 0xf0, 0x11, 0x00


	//----- nvinfo : EIATTR_KPARAM_INFO
	.align		4
.L_30:
        /*00b8*/ 	.byte	0x04, 0x17
        /*00ba*/ 	.short	(.L_32 - .L_31)
.L_31:
        /*00bc*/ 	.word	0x00000000
        /*00c0*/ 	.short	0x000e
        /*00c2*/ 	.short	0x004c
        /*00c4*/ 	.byte	0x00, 0xf0, 0x11, 0x00


	//----- nvinfo : EIATTR_KPARAM_INFO
	.align		4
.L_32:
        /*00c8*/ 	.byte	0x04, 0x17
        /*00ca*/ 	.short	(.L_34 - .L_33)
.L_33:
        /*00cc*/ 	.word	0x00000000
        /*00d0*/ 	.short	0x000d
        /*00d2*/ 	.short	0x0048
        /*00d4*/ 	.byte	0x00, 0xf0, 0x11, 0x00


	//----- nvinfo : EIATTR_KPARAM_INFO
	.align		4
.L_34:
        /*00d8*/ 	.byte	0x04, 0x17
        /*00da*/ 	.short	(.L_36 - .L_35)
.L_35:
        /*00dc*/ 	.word	0x00000000
        /*00e0*/ 	.short	0x000c
        /*00e2*/ 	.short	0x0044
        /*00e4*/ 	.byte	0x00, 0xf0, 0x11, 0x00


	//----- nvinfo : EIATTR_KPARAM_INFO
	.align		4
.L_36:
        /*00e8*/ 	.byte	0x04, 0x17
        /*00ea*/ 	.short	(.L_38 - .L_37)
.L_37:
        /*00ec*/ 	.word	0x00000000
        /*00f0*/ 	.short	0x000b
        /*00f2*/ 	.short	0x0040
        /*00f4*/ 	.byte	0x00, 0xf0, 0x11, 0x00


	//----- nvinfo : EIATTR_KPARAM_INFO
	.align		4
.L_38:
        /*00f8*/ 	.byte	0x04, 0x17
        /*00fa*/ 	.short	(.L_40 - .L_39)
.L_39:
        /*00fc*/ 	.word	0x00000000
        /*0100*/ 	.short	0x000a
        /*0102*/ 	.short	0x003c
        /*0104*/ 	.byte	0x00, 0xf0, 0x11, 0x00


	//----- nvinfo : EIATTR_KPARAM_INFO
	.align		4
.L_40:
        /*0108*/ 	.byte	0x04, 0x17
        /*010a*/ 	.short	(.L_42 - .L_41)
.L_41:
        /*010c*/ 	.word	0x00000000
        /*0110*/ 	.short	0x0009
        /*0112*/ 	.short	0x0038
        /*0114*/ 	.byte	0x00, 0xf0, 0x11, 0x00


	//----- nvinfo : EIATTR_KPARAM_INFO
	.align		4
.L_42:
        /*0118*/ 	.byte	0x04, 0x17
        /*011a*/ 	.short	(.L_44 - .L_43)
.L_43:
        /*011c*/ 	.word	0x00000000
        /*0120*/ 	.short	0x0008
        /*0122*/ 	.short	0x0034
        /*0124*/ 	.byte	0x00, 0xf0, 0x11, 0x00


	//----- nvinfo : EIATTR_KPARAM_INFO
	.align		4
.L_44:
        /*0128*/ 	.byte	0x04, 0x17
        /*012a*/ 	.short	(.L_46 - .L_45)
.L_45:
        /*012c*/ 	.word	0x00000000
        /*0130*/ 	.short	0x0007
        /*0132*/ 	.short	0x0030
        /*0134*/ 	.byte	0x00, 0xf0, 0x11, 0x00


	//----- nvinfo : EIATTR_KPARAM_INFO
	.align		4
.L_46:
        /*0138*/ 	.byte	0x04, 0x17
        /*013a*/ 	.short	(.L_48 - .L_47)
.L_47:
        /*013c*/ 	.word	0x00000000
        /*0140*/ 	.short	0x0006
        /*0142*/ 	.short	0x002c
        /*0144*/ 	.byte	0x00, 0xf0, 0x11, 0x00


	//----- nvinfo : EIATTR_KPARAM_INFO
	.align		4
.L_48:
        /*0148*/ 	.byte	0x04, 0x17
        /*014a*/ 	.short	(.L_50 - .L_49)
.L_49:
        /*014c*/ 	.word	0x00000000
        /*0150*/ 	.short	0x0005
        /*0152*/ 	.short	0x0028
        /*0154*/ 	.byte	0x00, 0xf0, 0x11, 0x00


	//----- nvinfo : EIATTR_KPARAM_INFO
	.align		4
.L_50:
        /*0158*/ 	.byte	0x04, 0x17
        /*015a*/ 	.short	(.L_52 - .L_51)
.L_51:
        /*015c*/ 	.word	0x00000000
        /*0160*/ 	.short	0x0004
        /*0162*/ 	.short	0x0020
        /*0164*/ 	.byte	0x00, 0xf4, 0x21, 0x00


	//----- nvinfo : EIATTR_KPARAM_INFO
	.align		4
.L_52:
        /*0168*/ 	.byte	0x04, 0x17
        /*016a*/ 	.short	(.L_54 - .L_53)
.L_53:
        /*016c*/ 	.word	0x00000000
        /*0170*/ 	.short	0x0003
        /*0172*/ 	.short	0x0018
        /*0174*/ 	.byte	0x00, 0xf4, 0x21, 0x00


	//----- nvinfo : EIATTR_KPARAM_INFO
	.align		4
.L_54:
        /*0178*/ 	.byte	0x04, 0x17
        /*017a*/ 	.short	(.L_56 - .L_55)
.L_55:
        /*017c*/ 	.word	0x00000000
        /*0180*/ 	.short	0x0002
        /*0182*/ 	.short	0x0010
        /*0184*/ 	.byte	0x00, 0xf4, 0x21, 0x00


	//----- nvinfo : EIATTR_KPARAM_INFO
	.align		4
.L_56:
        /*0188*/ 	.byte	0x04, 0x17
        /*018a*/ 	.short	(.L_58 - .L_57)
.L_57:
        /*018c*/ 	.word	0x00000000
        /*0190*/ 	.short	0x0001
        /*0192*/ 	.short	0x0008
        /*0194*/ 	.byte	0x00, 0xf4, 0x21, 0x00


	//----- nvinfo : EIATTR_KPARAM_INFO
	.align		4
.L_58:
        /*0198*/ 	.byte	0x04, 0x17
        /*019a*/ 	.short	(.L_60 - .L_59)
.L_59:
        /*019c*/ 	.word	0x00000000
        /*01a0*/ 	.short	0x0000
        /*01a2*/ 	.short	0x0000
        /*01a4*/ 	.byte	0x00, 0xf4, 0x21, 0x00


	//----- nvinfo : EIATTR_SPARSE_MMA_MASK
	.align		4
.L_60:
        /*01a8*/ 	.byte	0x03, 0x50
        /*01aa*/ 	.short	0x0000


	//----- nvinfo : EIATTR_MAXREG_COUNT
	.align		4
        /*01ac*/ 	.byte	0x03, 0x1b
        /*01ae*/ 	.short	0x00ff


	//----- nvinfo : EIATTR_NUM_BARRIERS
	.align		4
        /*01b0*/ 	.byte	0x02, 0x4c
        /*01b2*/ 	.byte	0x01
	.zero		1


	//----- nvinfo : EIATTR_ANNOTATIONS
	.align		4
        /*01b4*/ 	.byte	0x04, 0x55
        /*01b6*/ 	.short	(.L_62 - .L_61)


	//   ....[0]....
.L_61:
        /*01b8*/ 	.word	0x00000001
        /*01bc*/ 	.byte	0x30, 0x30, 0x00, 0x00, 0x01, 0x00, 0x00, 0x00, 0x60, 0x34, 0x00, 0x00, 0x01, 0x00, 0x00, 0x00
        /* <DEDUP_REMOVED lines=39> */
        /*043c*/ 	.byte	0xe0, 0x5d, 0x00, 0x00


	//----- nvinfo : EIATTR_MERCURY_ISA_VERSION
	.align		4
.L_62:
        /*0440*/ 	.byte	0x03, 0x5f
        /*0442*/ 	.short	0x0101


	//----- nvinfo : EIATTR_COOP_GROUP_MASK_REGIDS
	.align		4
        /*0444*/ 	.byte	0x04, 0x29
        /*0446*/ 	.short	(.L_64 - .L_63)


	//   ....[0]....
.L_63:
        /*0448*/ 	.word	0xffffffff


	//   ....[1]....
        /*044c*/ 	.word	0xffffffff


	//   ....[2]....
        /*0450*/ 	.word	0xffffffff


	//   ....[3]....
        /*0454*/ 	.word	0xffffffff


	//   ....[4]....
        /*0458*/ 	.word	0xffffffff


	//   ....[5]....
        /*045c*/ 	.word	0xffffffff


	//   ....[6]....
        /*0460*/ 	.word	0xffffffff


	//   ....[7]....
        /*0464*/ 	.word	0xffffffff


	//----- nvinfo : EIATTR_COOP_GROUP_INSTR_OFFSETS
	.align		4
.L_64:
        /*0468*/ 	.byte	0x04, 0x28
        /*046a*/ 	.short	(.L_66 - .L_65)


	//   ....[0]....
.L_65:
        /*046c*/ 	.word	0x000059d0


	//   ....[1]....
        /*0470*/ 	.word	0x00005ab0


	//   ....[2]....
        /*0474*/ 	.word	0x00005b10


	//   ....[3]....
        /*0478*/ 	.word	0x00005c00


	//   ....[4]....
        /*047c*/ 	.word	0x00006ab0


	//   ....[5]....
        /*0480*/ 	.word	0x00006ac0


	//   ....[6]....
        /*0484*/ 	.word	0x00006b00


	//   ....[7]....
        /*0488*/ 	.word	0x00006b10


	//----- nvinfo : EIATTR_EXIT_INSTR_OFFSETS
	.align		4
.L_66:
        /*048c*/ 	.byte	0x04, 0x1c
        /*048e*/ 	.short	(.L_68 - .L_67)


	//   ....[0]....
.L_67:
        /*0490*/ 	.word	0x0000bf90


	//   ....[1]....
        /*0494*/ 	.word	0x0000bfc0


	//----- nvinfo : EIATTR_REQNTID
	.align		4
.L_68:
        /*0498*/ 	.byte	0x04, 0x10
        /*049a*/ 	.short	(.L_70 - .L_69)
.L_69:
        /*049c*/ 	.word	0x00000100
        /*04a0*/ 	.word	0x00000001
        /*04a4*/ 	.word	0x00000001


	//----- nvinfo : EIATTR_CBANK_PARAM_SIZE
	.align		4
.L_70:
        /*04a8*/ 	.byte	0x03, 0x19
        /*04aa*/ 	.short	0x0088


	//----- nvinfo : EIATTR_PARAM_CBANK
	.align		4
        /*04ac*/ 	.byte	0x04, 0x0a
        /*04ae*/ 	.short	(.L_72 - .L_71)
	.align		4
.L_71:
        /*04b0*/ 	.word	index@(.nv.constant0.attn_fwd)
        /*04b4*/ 	.short	0x0210
        /*04b6*/ 	.short	0x0088


	//----- nvinfo : EIATTR_SW_WAR
	.align		4
.L_72:
        /*04b8*/ 	.byte	0x04, 0x36
        /*04ba*/ 	.short	(.L_74 - .L_73)
.L_73:
        /*04bc*/ 	.word	0x00000008
.L_74:


//--------------------- .nv.callgraph             --------------------------
	.section	.nv.callgraph,"",@"SHT_CUDA_CALLGRAPH"
	.align	4
	.sectionentsize	8
	.align		4
        /*0000*/ 	.word	0x00000000
	.align		4
        /*0004*/ 	.word	0xffffffff
	.align		4
        /*0008*/ 	.word	0x00000000
	.align		4
        /*000c*/ 	.word	0xfffffffe
	.align		4
        /*0010*/ 	.word	0x00000000
	.align		4
        /*0014*/ 	.word	0xfffffffd
	.align		4
        /*0018*/ 	.word	0x00000000
	.align		4
        /*001c*/ 	.word	0xfffffffc


//--------------------- .nv.constant4             --------------------------
	.section	.nv.constant4,"a",@progbits
	.align	8
	.align		8
.nv.constant4:
        /*0000*/ 	.dword	_$_str


//--------------------- .text.attn_fwd            --------------------------
	.section	.text.attn_fwd,"ax",@progbits
	.align	128
        .global         attn_fwd
        .type           attn_fwd,@function
        .size           attn_fwd,(.L_x_3 - attn_fwd)
        .other          attn_fwd,@"STO_CUDA_ENTRY STV_DEFAULT"
attn_fwd:
.text.attn_fwd:
[----:B------:R-:W0:Y:S01]  /*0000*/  LDC R1, c[0x0][0x28] ;  /* 0x00000a00ff017b82 */ /* 0x000e220000000800 */
[----:B------:R-:W1:Y:S07]  /*0010*/  S2R R168, SR_TID.X ;  /* 0x0000000000a87919 */ /* 0x000e6e0000002100 */
[----:B------:R-:W2:Y:S01]  /*0020*/  S2UR UR6, SR_CTAID.Y ;  /* 0x00000000000679c3 */ /* 0x000ea20000002600 */
[----:B------:R-:W-:Y:S01]  /*0030*/  ULDC.64 UR4, c[0x0][0x240] ;  /* 0x0000900000047ab9 */ /* 0x000fe20000000a00 */
[----:B0-----:R-:W-:Y:S01]  /*0040*/  VIADD R1, R1, 0xfffffec0 ;  /* 0xfffffec001017836 */ /* 0x001fe20000000000 */
[----:B------:R-:W0:Y:S05]  /*0050*/  S2R R3, SR_CTAID.X ;  /* 0x0000000000037919 */ /* 0x000e2a0000002500 */
[----:B------:R-:W3:Y:S08]  /*0060*/  LDC R12, c[0x0][0x248] ;  /* 0x00009200ff0c7b82 */ /* 0x000ef00000000800 */
[----:B------:R-:W4:Y:S01]  /*0070*/  LDC.64 R6, c[0x0][0x210] ;  /* 0x00008400ff067b82 */ /* 0x000f220000000a00 */
[----:B--2---:R-:W-:-:S07]  /*0080*/  UIMAD UR4, UR6, UR4, URZ ;  /* 0x00000004060472a4 */ /* 0x004fce000f8e023f */
[----:B------:R-:W2:Y:S01]  /*0090*/  LDC R169, c[0x0][0x280] ;  /* 0x0000a000ffa97b82 */ /* 0x000ea20000000800 */
[----:B------:R-:W-:Y:S01]  /*00a0*/  USHF.L.U32 UR6, UR4, 0x1, URZ ;  /* 0x0000000104067899 */ /* 0x000fe2000800063f */
[----:B-1----:R-:W-:Y:S02]  /*00b0*/  LOP3.LUT R0, R168, 0x7f, RZ, 0xc0, !PT ;  /* 0x0000007fa8007812 */ /* 0x002fe400078ec0ff */
[----:B------:R-:W-:-:S03]  /*00c0*/  SHF.R.U32.HI R2, RZ, 0x7, R168 ;  /* 0x00000007ff027819 */ /* 0x000fc600000116a8 */
[----:B0-----:R-:W-:Y:S01]  /*00d0*/  IMAD R4, R3, 0x80, R0 ;  /* 0x0000008003047824 */ /* 0x001fe200078e0200 */
[----:B------:R-:W-:-:S03]  /*00e0*/  SGXT.U32 R2, R2, 0x1 ;  /* 0x000000010202781a */ /* 0x000fc60000000000 */
[----:B------:R-:W-:Y:S01]  /*00f0*/  IMAD R0, R4, UR5, RZ ;  /* 0x0000000504007c24 */ /* 0x000fe2000f8e02ff */
[----:B------:R-:W-:Y:S01]  /*0100*/  UIMAD.WIDE UR4, UR4, 0x2, URZ ;  /* 0x00000002040478a5 */ /* 0x000fe2000f8e023f */
[----:B---3--:R-:W-:Y:S02]  /*0110*/  IMAD R5, R2, R12, RZ ;  /* 0x0000000c02057224 */ /* 0x008fe400078e02ff */
[C---:B------:R-:W-:Y:S02]  /*0120*/  IMAD.SHL.U32 R3, R0.reuse, 0x2, RZ ;  /* 0x0000000200037824 */ /* 0x040fe400078e00ff */
[----:B------:R-:W-:-:S03]  /*0130*/  IMAD.HI R0, R0, 0x2, RZ ;  /* 0x0000000200007827 */ /* 0x000fc600078e02ff */
[----:B----4-:R-:W-:Y:S01]  /*0140*/  IADD3 R2, P0, P1, R3, UR6, R6 ;  /* 0x0000000603027c10 */ /* 0x010fe2000f91e006 */
[----:B------:R-:W-:Y:S01]  /*0150*/  IMAD R3, R12, 0x2, R5 ;  /* 0x000000020c037824 */ /* 0x000fe200078e0205 */
[----:B------:R-:W-:Y:S02]  /*0160*/  ULDC.64 UR6, c[0x0][0x208] ;  /* 0x0000820000067ab9 */ /* 0x000fe40000000a00 */
[----:B------:R-:W-:Y:S01]  /*0170*/  IADD3.X R0, R0, UR5, R7, P0, P1 ;  /* 0x0000000500007c10 */ /* 0x000fe200087e2407 */
[C---:B------:R-:W-:Y:S01]  /*0180*/  IMAD R11, R12.reuse, 0x2, R3 ;  /* 0x000000020c0b7824 */ /* 0x040fe200078e0203 */
[-C--:B------:R-:W-:Y:S02]  /*0190*/  LEA R6, P0, R5, R2.reuse, 0x1 ;  /* 0x0000000205067211 */ /* 0x080fe400078008ff */
[----:B------:R-:W-:Y:S02]  /*01a0*/  LEA R8, P1, R3, R2, 0x1 ;  /* 0x0000000203087211 */ /* 0x000fe400078208ff */
[----:B------:R-:W-:Y:S01]  /*01b0*/  LEA.HI.X.SX32 R7, R5, R0, 0x1, P0 ;  /* 0x0000000005077211 */ /* 0x000fe200000f0eff */
[----:B------:R-:W-:Y:S01]  /*01c0*/  IMAD R5, R12, 0x2, R11 ;  /* 0x000000020c057824 */ /* 0x000fe200078e020b */
[----:B------:R-:W-:-:S02]  /*01d0*/  LEA R10, P0, R11, R2, 0x1 ;  /* 0x000000020b0a7211 */ /* 0x000fc400078008ff */
[-C--:B------:R-:W-:Y:S01]  /*01e0*/  LEA.HI.X.SX32 R9, R3, R0.reuse, 0x1, P1 ;  /* 0x0000000003097211 */ /* 0x080fe200008f0eff */
[C---:B------:R-:W-:Y:S01]  /*01f0*/  IMAD R13, R12.reuse, 0x2, R5 ;  /* 0x000000020c0d7824 */ /* 0x040fe200078e0205 */
[----:B------:R-:W-:Y:S01]  /*0200*/  LEA.HI.X.SX32 R11, R11, R0, 0x1, P0 ;  /* 0x000000000b0b7211 */ /* 0x000fe200000f0eff */
[----:B------:R-:W3:Y:S01]  /*0210*/  LDG.E.U16 R3, desc[UR6][R6.64] ;  /* 0x0000000606037981 */ /* 0x000ee2000c1e1500 */
[-C--:B------:R-:W-:Y:S01]  /*0220*/  LEA R14, P0, R5, R2.reuse, 0x1 ;  /* 0x00000002050e7211 */ /* 0x080fe200078008ff */
[C---:B------:R-:W-:Y:S01]  /*0230*/  IMAD R19, R12.reuse, 0x2, R13 ;  /* 0x000000020c137824 */ /* 0x040fe200078e020d */
[----:B------:R-:W-:Y:S01]  /*0240*/  LEA R16, P1, R13, R2, 0x1 ;  /* 0x000000020d107211 */ /* 0x000fe200078208ff */
[----:B------:R0:W4:Y:S01]  /*0250*/  LDG.E.U16 R4, desc[UR6][R8.64] ;  /* 0x0000000608047981 */ /* 0x000122000c1e1500 */
[-C--:B------:R-:W-:Y:S02]  /*0260*/  LEA.HI.X.SX32 R15, R5, R0.reuse, 0x1, P0 ;  /* 0x00000000050f7211 */ /* 0x080fe400000f0eff */
[----:B------:R-:W-:Y:S01]  /*0270*/  LEA.HI.X.SX32 R17, R13, R0, 0x1, P1 ;  /* 0x000000000d117211 */ /* 0x000fe200008f0eff */
[C---:B------:R-:W-:Y:S01]  /*0280*/  IMAD R13, R12.reuse, 0x2, R19 ;  /* 0x000000020c0d7824 */ /* 0x040fe200078e0213 */
[C---:B------:R-:W-:Y:S01]  /*0290*/  LEA R18, P0, R19.reuse, R2, 0x1 ;  /* 0x0000000213127211 */ /* 0x040fe200078008ff */
[----:B------:R1:W5:Y:S03]  /*02a0*/  LDG.E.U16 R5, desc[UR6][R10.64] ;  /* 0x000000060a057981 */ /* 0x000366000c1e1500 */
[----:B------:R-:W-:Y:S01]  /*02b0*/  LEA.HI.X.SX32 R19, R19, R0, 0x1, P0 ;  /* 0x0000000013137211 */ /* 0x000fe200000f0eff */
[C---:B0-----:R-:W-:Y:S01]  /*02c0*/  IMAD R9, R12.reuse, 0x2, R13 ;  /* 0x000000020c097824 */ /* 0x041fe200078e020d */
[C---:B------:R-:W-:Y:S01]  /*02d0*/  LEA R20, P0, R13.reuse, R2, 0x1 ;  /* 0x000000020d147211 */ /* 0x040fe200078008ff */
[----:B------:R0:W5:Y:S03]  /*02e0*/  LDG.E.U16 R6, desc[UR6][R14.64] ;  /* 0x000000060e067981 */ /* 0x000166000c1e1500 */
[----:B------:R-:W-:Y:S01]  /*02f0*/  LEA.HI.X.SX32 R21, R13, R0, 0x1, P0 ;  /* 0x000000000d157211 */ /* 0x000fe200000f0eff */
[C---:B------:R-:W-:Y:S01]  /*0300*/  IMAD R13, R12.reuse, 0x2, R9 ;  /* 0x000000020c0d7824 */ /* 0x040fe200078e0209 */
[----:B------:R2:W4:Y:S03]  /*0310*/  LDG.E.U16 R7, desc[UR6][R16.64] ;  /* 0x0000000610077981 */ /* 0x000526000c1e1500 */
[----:B-1----:R-:W-:Y:S01]  /*0320*/  IMAD R11, R12, 0x2, R13 ;  /* 0x000000020c0b7824 */ /* 0x002fe200078e020d */
[-C--:B------:R-:W-:Y:S01]  /*0330*/  LEA R24, P1, R13, R2.reuse, 0x1 ;  /* 0x000000020d187211 */ /* 0x080fe200078208ff */
[----:B------:R1:W5:Y:S01]  /*0340*/  LDG.E.U16 R8, desc[UR6][R18.64] ;  /* 0x0000000612087981 */ /* 0x000362000c1e1500 */
[----:B------:R-:W-:-:S02]  /*0350*/  LEA R22, P0, R9, R2, 0x1 ;  /* 0x0000000209167211 */ /* 0x000fc400078008ff */
[-C--:B------:R-:W-:Y:S01]  /*0360*/  LEA.HI.X.SX32 R25, R13, R0.reuse, 0x1, P1 ;  /* 0x000000000d197211 */ /* 0x080fe200008f0eff */
[----:B------:R-:W-:Y:S01]  /*0370*/  IMAD R13, R12, 0x2, R11 ;  /* 0x000000020c0d7824 */ /* 0x000fe200078e020b */
[----:B------:R-:W-:-:S03]  /*0380*/  LEA.HI.X.SX32 R23, R9, R0, 0x1, P0 ;  /* 0x0000000009177211 */ /* 0x000fc600000f0eff */
[C---:B0-----:R-:W-:Y:S01]  /*0390*/  IMAD R15, R12.reuse, 0x2, R13 ;  /* 0x000000020c0f7824 */ /* 0x041fe200078e020d */
[C---:B------:R-:W-:Y:S01]  /*03a0*/  LEA R26, P0, R11.reuse, R2, 0x1 ;  /* 0x000000020b1a7211 */ /* 0x040fe200078008ff */
[----:B------:R0:W5:Y:S02]  /*03b0*/  LDG.E.U16 R9, desc[UR6][R20.64] ;  /* 0x0000000614097981 */ /* 0x000164000c1e1500 */
[C---:B--2---:R-:W-:Y:S01]  /*03c0*/  IMAD R17, R12.reuse, 0x2, R15 ;  /* 0x000000020c117824 */ /* 0x044fe200078e020f */
[----:B------:R-:W-:Y:S01]  /*03d0*/  LEA.HI.X.SX32 R27, R11, R0, 0x1, P0 ;  /* 0x000000000b1b7211 */ /* 0x000fe200000f0eff */
[----:B------:R2:W5:Y:S01]  /*03e0*/  LDG.E.U16 R10, desc[UR6][R22.64] ;  /* 0x00000006160a7981 */ /* 0x000562000c1e1500 */
[-C--:B-1----:R-:W-:Y:S01]  /*03f0*/  LEA R18, P0, R13, R2.reuse, 0x1 ;  /* 0x000000020d127211 */ /* 0x082fe200078008ff */
[----:B------:R-:W-:Y:S01]  /*0400*/  IMAD R31, R12, 0x2, R17 ;  /* 0x000000020c1f7824 */ /* 0x000fe200078e0211 */
[----:B------:R-:W-:Y:S01]  /*0410*/  LEA R28, P1, R17, R2, 0x1 ;  /* 0x00000002111c7211 */ /* 0x000fe200078208ff */
[----:B------:R-:W5:Y:S01]  /*0420*/  LDG.E.U16 R11, desc[UR6][R24.64] ;  /* 0x00000006180b7981 */ /* 0x000f62000c1e1500 */
[----:B------:R-:W-:-:S02]  /*0430*/  LEA.HI.X.SX32 R19, R13, R0, 0x1, P0 ;  /* 0x000000000d137211 */ /* 0x000fc400000f0eff */
[----:B0-----:R-:W-:Y:S01]  /*0440*/  LEA R20, P0, R15, R2, 0x1 ;  /* 0x000000020f147211 */ /* 0x001fe200078008ff */
[----:B------:R0:W5:Y:S01]  /*0450*/  LDG.E.U16 R13, desc[UR6][R26.64] ;  /* 0x000000061a0d7981 */ /* 0x000162000c1e1500 */
[-C--:B------:R-:W-:Y:S01]  /*0460*/  LEA.HI.X.SX32 R29, R17, R0.reuse, 0x1, P1 ;  /* 0x00000000111d7211 */ /* 0x080fe200008f0eff */
[----:B------:R-:W-:Y:S01]  /*0470*/  IMAD R17, R12, 0x2, R31 ;  /* 0x000000020c117824 */ /* 0x000fe200078e021f */
[----:B------:R-:W-:Y:S01]  /*0480*/  LEA.HI.X.SX32 R21, R15, R0, 0x1, P0 ;  /* 0x000000000f157211 */ /* 0x000fe200000f0eff */
[----:B------:R-:W5:Y:S01]  /*0490*/  LDG.E.U16 R14, desc[UR6][R18.64] ;  /* 0x00000006120e7981 */ /* 0x000f62000c1e1500 */
[----:B--2---:R-:W-:-:S03]  /*04a0*/  LEA R22, P0, R31, R2, 0x1 ;  /* 0x000000021f167211 */ /* 0x004fc600078008ff */
[----:B------:R1:W2:Y:S01]  /*04b0*/  LDG.E.U16 R15, desc[UR6][R20.64] ;  /* 0x00000006140f7981 */ /* 0x0002a2000c1e1500 */
[----:B------:R-:W-:Y:S01]  /*04c0*/  LEA.HI.X.SX32 R23, R31, R0, 0x1, P0 ;  /* 0x000000001f177211 */ /* 0x000fe200000f0eff */
[C---:B0-----:R-:W-:Y:S01]  /*04d0*/  IMAD R27, R12.reuse, 0x2, R17 ;  /* 0x000000020c1b7824 */ /* 0x041fe200078e0211 */
[C---:B------:R-:W-:Y:S01]  /*04e0*/  LEA R24, P0, R17.reuse, R2, 0x1 ;  /* 0x0000000211187211 */ /* 0x040fe200078008ff */
[----:B------:R-:W2:Y:S02]  /*04f0*/  LDG.E.U16 R16, desc[UR6][R28.64] ;  /* 0x000000061c107981 */ /* 0x000ea4000c1e1500 */
[C---:B------:R-:W-:Y:S01]  /*0500*/  IMAD R31, R12.reuse, 0x2, R27 ;  /* 0x000000020c1f7824 */ /* 0x040fe200078e021b */
[----:B------:R-:W-:Y:S02]  /*0510*/  LEA.HI.X.SX32 R25, R17, R0, 0x1, P0 ;  /* 0x0000000011197211 */ /* 0x000fe400000f0eff */
[-C--:B------:R-:W-:Y:S01]  /*0520*/  LEA R26, P0, R27, R2.reuse, 0x1 ;  /* 0x000000021b1a7211 */ /* 0x080fe200078008ff */
[----:B------:R-:W-:Y:S01]  /*0530*/  IMAD R33, R12, 0x2, R31 ;  /* 0x000000020c217824 */ /* 0x000fe200078e021f */
[----:B------:R0:W2:Y:S01]  /*0540*/  LDG.E.U16 R17, desc[UR6][R22.64] ;  /* 0x0000000616117981 */ /* 0x0000a2000c1e1500 */
[----:B------:R-:W-:-:S02]  /*0550*/  LEA R30, P1, R31, R2, 0x1 ;  /* 0x000000021f1e7211 */ /* 0x000fc400078208ff */
[C---:B-1----:R-:W-:Y:S01]  /*0560*/  IMAD R21, R12.reuse, 0x2, R33 ;  /* 0x000000020c157824 */ /* 0x042fe200078e0221 */
[----:B------:R-:W-:Y:S01]  /*0570*/  LEA.HI.X.SX32 R27, R27, R0, 0x1, P0 ;  /* 0x000000001b1b7211 */ /* 0x000fe200000f0eff */
[----:B------:R1:W2:Y:S01]  /*0580*/  LDG.E.U16 R18, desc[UR6][R24.64] ;  /* 0x0000000618127981 */ /* 0x0002a2000c1e1500 */
[----:B------:R-:W-:Y:S02]  /*0590*/  LEA R32, P0, R33, R2, 0x1 ;  /* 0x0000000221207211 */ /* 0x000fe400078008ff */
[-C--:B------:R-:W-:Y:S01]  /*05a0*/  LEA.HI.X.SX32 R31, R31, R0.reuse, 0x1, P1 ;  /* 0x000000001f1f7211 */ /* 0x080fe200008f0eff */
[----:B------:R1:W2:Y:S01]  /*05b0*/  LDG.E.U16 R19, desc[UR6][R26.64] ;  /* 0x000000061a137981 */ /* 0x0002a2000c1e1500 */
[C---:B0-----:R-:W-:Y:S01]  /*05c0*/  IMAD R23, R12.reuse, 0x2, R21 ;  /* 0x000000020c177824 */ /* 0x041fe200078e0215 */
[----:B------:R-:W-:Y:S02]  /*05d0*/  LEA.HI.X.SX32 R33, R33, R0, 0x1, P0 ;  /* 0x0000000021217211 */ /* 0x000fe400000f0eff */
[C---:B------:R-:W-:Y:S01]  /*05e0*/  LEA R28, P0, R21.reuse, R2, 0x1 ;  /* 0x00000002151c7211 */ /* 0x040fe200078008ff */
[C---:B------:R-:W-:Y:S01]  /*05f0*/  IMAD R37, R12.reuse, 0x2, R23 ;  /* 0x000000020c257824 */ /* 0x040fe200078e0217 */
[----:B------:R-:W2:Y:S02]  /*0600*/  LDG.E.U16 R20, desc[UR6][R30.64] ;  /* 0x000000061e147981 */ /* 0x000ea4000c1e1500 */
[----:B------:R-:W-:Y:S01]  /*0610*/  LEA.HI.X.SX32 R29, R21, R0, 0x1, P0 ;  /* 0x00000000151d7211 */ /* 0x000fe200000f0eff */
[C---:B-1----:R-:W-:Y:S01]  /*0620*/  IMAD R25, R12.reuse, 0x2, R37 ;  /* 0x000000020c197824 */ /* 0x042fe200078e0225 */
[-C--:B------:R-:W-:Y:S01]  /*0630*/  LEA R34, P0, R23, R2.reuse, 0x1 ;  /* 0x0000000217227211 */ /* 0x080fe200078008ff */
[----:B------:R0:W2:Y:S01]  /*0640*/  LDG.E.U16 R21, desc[UR6][R32.64] ;  /* 0x0000000620157981 */ /* 0x0000a2000c1e1500 */
[----:B------:R-:W-:Y:S01]  /*0650*/  LEA R36, P1, R37, R2, 0x1 ;  /* 0x0000000225247211 */ /* 0x000fe200078208ff */
[----:B------:R-:W-:Y:S01]  /*0660*/  IMAD R27, R12, 0x2, R25 ;  /* 0x000000020c1b7824 */ /* 0x000fe200078e0219 */
[----:B------:R-:W-:Y:S01]  /*0670*/  LEA.HI.X.SX32 R35, R23, R0, 0x1, P0 ;  /* 0x0000000017237211 */ /* 0x000fe200000f0eff */
[----:B------:R1:W2:Y:S01]  /*0680*/  LDG.E.U16 R22, desc[UR6][R28.64] ;  /* 0x000000061c167981 */ /* 0x0002a2000c1e1500 */
[----:B------:R-:W-:-:S02]  /*0690*/  LEA R38, P0, R25, R2, 0x1 ;  /* 0x0000000219267211 */ /* 0x000fc400078008ff */
[-C--:B------:R-:W-:Y:S01]  /*06a0*/  LEA.HI.X.SX32 R37, R37, R0.reuse, 0x1, P1 ;  /* 0x0000000025257211 */ /* 0x080fe200008f0eff */
[----:B------:R-:W2:Y:S01]  /*06b0*/  LDG.E.U16 R23, desc[UR6][R34.64] ;  /* 0x0000000622177981 */ /* 0x000ea2000c1e1500 */
[----:B------:R-:W-:Y:S01]  /*06c0*/  LEA.HI.X.SX32 R39, R25, R0, 0x1, P0 ;  /* 0x0000000019277211 */ /* 0x000fe200000f0eff */
[C---:B0-----:R-:W-:Y:S01]  /*06d0*/  IMAD R33, R12.reuse, 0x2, R27 ;  /* 0x000000020c217824 */ /* 0x041fe200078e021b */
[C---:B------:R-:W-:Y:S01]  /*06e0*/  LEA R30, P0, R27.reuse, R2, 0x1 ;  /* 0x000000021b1e7211 */ /* 0x040fe200078008ff */
[----:B------:R0:W2:Y:S03]  /*06f0*/  LDG.E.U16 R24, desc[UR6][R36.64] ;  /* 0x0000000624187981 */ /* 0x0000a6000c1e1500 */
[----:B------:R-:W-:Y:S01]  /*0700*/  LEA.HI.X.SX32 R31, R27, R0, 0x1, P0 ;  /* 0x000000001b1f7211 */ /* 0x000fe200000f0eff */
[C---:B------:R-:W-:Y:S01]  /*0710*/  IMAD R27, R12.reuse, 0x2, R33 ;  /* 0x000000020c1b7824 */ /* 0x040fe200078e0221 */
[C---:B------:R-:W-:Y:S01]  /*0720*/  LEA R32, P0, R33.reuse, R2, 0x1 ;  /* 0x0000000221207211 */ /* 0x040fe200078008ff */
[----:B------:R0:W2:Y:S02]  /*0730*/  LDG.E.U16 R25, desc[UR6][R38.64] ;  /* 0x0000000626197981 */ /* 0x0000a4000c1e1500 */
[C---:B-1----:R-:W-:Y:S01]  /*0740*/  IMAD R29, R12.reuse, 0x2, R27 ;  /* 0x000000020c1d7824 */ /* 0x042fe200078e021b */
[----:B------:R-:W-:Y:S01]  /*0750*/  LEA.HI.X.SX32 R33, R33, R0, 0x1, P0 ;  /* 0x0000000021217211 */ /* 0x000fe200000f0eff */
[----:B------:R-:W2:Y:S01]  /*0760*/  LDG.E.U16 R26, desc[UR6][R30.64] ;  /* 0x000000061e1a7981 */ /* 0x000ea2000c1e1500 */
[-C--:B------:R-:W-:Y:S01]  /*0770*/  LEA R40, P1, R27, R2.reuse, 0x1 ;  /* 0x000000021b287211 */ /* 0x080fe200078208ff */
[----:B0-----:R-:W-:Y:S01]  /*0780*/  IMAD R37, R12, 0x2, R29 ;  /* 0x000000020c257824 */ /* 0x001fe200078e021d */
[----:B------:R-:W-:-:S03]  /*0790*/  LEA R34, P0, R29, R2, 0x1 ;  /* 0x000000021d227211 */ /* 0x000fc600078008ff */
[C---:B------:R-:W-:Y:S01]  /*07a0*/  IMAD R39, R12.reuse, 0x2, R37 ;  /* 0x000000020c277824 */ /* 0x040fe200078e0225 */
[----:B------:R-:W-:Y:S02]  /*07b0*/  LEA.HI.X.SX32 R35, R29, R0, 0x1, P0 ;  /* 0x000000001d237211 */ /* 0x000fe400000f0eff */
[----:B------:R-:W-:Y:S01]  /*07c0*/  LEA R36, P0, R37, R2, 0x1 ;  /* 0x0000000225247211 */ /* 0x000fe200078008ff */
[C---:B------:R-:W-:Y:S01]  /*07d0*/  IMAD R43, R12.reuse, 0x2, R39 ;  /* 0x000000020c2b7824 */ /* 0x040fe200078e0227 */
[-C--:B------:R-:W-:Y:S01]  /*07e0*/  LEA.HI.X.SX32 R41, R27, R0.reuse, 0x1, P1 ;  /* 0x000000001b297211 */ /* 0x080fe200008f0eff */
[----:B------:R-:W2:Y:S01]  /*07f0*/  LDG.E.U16 R29, desc[UR6][R34.64] ;  /* 0x00000006221d7981 */ /* 0x000ea2000c1e1500 */
[----:B------:R-:W-:Y:S01]  /*0800*/  LEA.HI.X.SX32 R37, R37, R0, 0x1, P0 ;  /* 0x0000000025257211 */ /* 0x000fe200000f0eff */
[----:B------:R-:W-:Y:S01]  /*0810*/  IMAD R45, R12, 0x2, R43 ;  /* 0x000000020c2d7824 */ /* 0x000fe200078e022b */
[C---:B------:R-:W-:Y:S01]  /*0820*/  LEA R38, P0, R39.reuse, R2, 0x1 ;  /* 0x0000000227267211 */ /* 0x040fe200078008ff */
[----:B------:R0:W2:Y:S03]  /*0830*/  LDG.E.U16 R27, desc[UR6][R32.64] ;  /* 0x00000006201b7981 */ /* 0x0000a6000c1e1500 */
[----:B------:R-:W-:Y:S01]  /*0840*/  LEA.HI.X.SX32 R39, R39, R0, 0x1, P0 ;  /* 0x0000000027277211 */ /* 0x000fe200000f0eff */
[----:B------:R1:W2:Y:S01]  /*0850*/  LDG.E.U16 R28, desc[UR6][R40.64] ;  /* 0x00000006281c7981 */ /* 0x0002a2000c1e1500 */
[----:B------:R-:W-:-:S02]  /*0860*/  LEA R44, P0, R45, R2, 0x1 ;  /* 0x000000022d2c7211 */ /* 0x000fc400078008ff */
[----:B------:R-:W-:Y:S01]  /*0870*/  LEA R42, P1, R43, R2, 0x1 ;  /* 0x000000022b2a7211 */ /* 0x000fe200078208ff */
[----:B------:R1:W2:Y:S01]  /*0880*/  LDG.E.U16 R30, desc[UR6][R36.64] ;  /* 0x00000006241e7981 */ /* 0x0002a2000c1e1500 */
[C---:B0-----:R-:W-:Y:S01]  /*0890*/  IMAD R33, R12.reuse, 0x2, R45 ;  /* 0x000000020c217824 */ /* 0x041fe200078e022d */
[----:B------:R-:W-:Y:S02]  /*08a0*/  LEA.HI.X.SX32 R45, R45, R0, 0x1, P0 ;  /* 0x000000002d2d7211 */ /* 0x000fe400000f0eff */
[----:B------:R0:W2:Y:S01]  /*08b0*/  LDG.E.U16 R31, desc[UR6][R38.64] ;  /* 0x00000006261f7981 */ /* 0x0000a2000c1e1500 */
[----:B------:R-:W-:Y:S01]  /*08c0*/  IMAD R35, R12, 0x2, R33 ;  /* 0x000000020c237824 */ /* 0x000fe200078e0221 */
[----:B-1----:R-:W-:-:S03]  /*08d0*/  LEA R40, P0, R33, R2, 0x1 ;  /* 0x0000000221287211 */ /* 0x002fc600078008ff */
[C---:B------:R-:W-:Y:S01]  /*08e0*/  IMAD R49, R12.reuse, 0x2, R35 ;  /* 0x000000020c317824 */ /* 0x040fe200078e0223 */
[----:B------:R-:W-:Y:S02]  /*08f0*/  LEA.HI.X.SX32 R41, R33, R0, 0x1, P0 ;  /* 0x0000000021297211 */ /* 0x000fe400000f0eff */
[----:B------:R-:W-:Y:S01]  /*0900*/  LEA R46, P0, R35, R2, 0x1 ;  /* 0x00000002232e7211 */ /* 0x000fe200078008ff */
[C---:B------:R-:W-:Y:S01]  /*0910*/  IMAD R37, R12.reuse, 0x2, R49 ;  /* 0x000000020c257824 */ /* 0x040fe200078e0231 */
[-C--:B------:R-:W-:Y:S01]  /*0920*/  LEA.HI.X.SX32 R43, R43, R0.reuse, 0x1, P1 ;  /* 0x000000002b2b7211 */ /* 0x080fe200008f0eff */
[----:B------:R1:W2:Y:S01]  /*0930*/  LDG.E.U16 R33, desc[UR6][R44.64] ;  /* 0x000000062c217981 */ /* 0x0002a2000c1e1500 */
[----:B------:R-:W-:Y:S01]  /*0940*/  LEA.HI.X.SX32 R47, R35, R0, 0x1, P0 ;  /* 0x00000000232f7211 */ /* 0x000fe200000f0eff */
[C---:B0-----:R-:W-:Y:S01]  /*0950*/  IMAD R39, R12.reuse, 0x2, R37 ;  /* 0x000000020c277824 */ /* 0x041fe200078e0225 */
[C---:B------:R-:W-:Y:S01]  /*0960*/  LEA R50, P0, R37.reuse, R2, 0x1 ;  /* 0x0000000225327211 */ /* 0x040fe200078008ff */
[----:B------:R0:W2:Y:S03]  /*0970*/  LDG.E.U16 R32, desc[UR6][R42.64] ;  /* 0x000000062a207981 */ /* 0x0000a6000c1e1500 */
[----:B------:R-:W-:Y:S01]  /*0980*/  LEA.HI.X.SX32 R51, R37, R0, 0x1, P0 ;  /* 0x0000000025337211 */ /* 0x000fe200000f0eff */
[----:B------:R0:W2:Y:S01]  /*0990*/  LDG.E.U16 R34, desc[UR6][R40.64] ;  /* 0x0000000628227981 */ /* 0x0000a2000c1e1500 */
[----:B-1----:R-:W-:Y:S01]  /*09a0*/  IMAD R45, R12, 0x2, R39 ;  /* 0x000000020c2d7824 */ /* 0x002fe200078e0227 */
[----:B------:R-:W-:-:S02]  /*09b0*/  LEA R48, P1, R49, R2, 0x1 ;  /* 0x0000000231307211 */ /* 0x000fc400078208ff */
[----:B------:R1:W2:Y:S01]  /*09c0*/  LDG.E.U16 R35, desc[UR6][R46.64] ;  /* 0x000000062e237981 */ /* 0x0002a2000c1e1500 */
[----:B0-----:R-:W-:-:S03]  /*09d0*/  LEA R42, P0, R39, R2, 0x1 ;  /* 0x00000002272a7211 */ /* 0x001fc600078008ff */
[----:B------:R-:W2:Y:S01]  /*09e0*/  LDG.E.U16 R37, desc[UR6][R50.64] ;  /* 0x0000000632257981 */ /* 0x000ea2000c1e1500 */
[----:B------:R-:W-:Y:S01]  /*09f0*/  LEA.HI.X.SX32 R43, R39, R0, 0x1, P0 ;  /* 0x00000000272b7211 */ /* 0x000fe200000f0eff */
[----:B------:R-:W-:-:S04]  /*0a00*/  IMAD R39, R12, 0x2, R45 ;  /* 0x000000020c277824 */ /* 0x000fc800078e022d */
[C---:B------:R-:W-:Y:S01]  /*0a10*/  IMAD R41, R12.reuse, 0x2, R39 ;  /* 0x000000020c297824 */ /* 0x040fe200078e0227 */
[----:B------:R-:W-:Y:S01]  /*0a20*/  LEA R44, P0, R45, R2, 0x1 ;  /* 0x000000022d2c7211 */ /* 0x000fe200078008ff */
[----:B------:R-:W2:Y:S02]  /*0a30*/  LDG.E.U16 R38, desc[UR6][R42.64] ;  /* 0x000000062a267981 */ /* 0x000ea4000c1e1500 */
[----:B------:R-:W-:-:S04]  /*0a40*/  IMAD R55, R12, 0x2, R41 ;  /* 0x000000020c377824 */ /* 0x000fc800078e0229 */
[----:B------:R-:W-:-:S04]  /*0a50*/  IMAD R57, R12, 0x2, R55 ;  /* 0x000000020c397824 */ /* 0x000fc800078e0237 */
[----:B------:R-:W-:-:S04]  /*0a60*/  IMAD R59, R12, 0x2, R57 ;  /* 0x000000020c3b7824 */ /* 0x000fc800078e0239 */
[C---:B------:R-:W-:Y:S01]  /*0a70*/  IMAD R61, R12.reuse, 0x2, R59 ;  /* 0x000000020c3d7824 */ /* 0x040fe200078e023b */
[-C--:B------:R-:W-:Y:S02]  /*0a80*/  LEA.HI.X.SX32 R49, R49, R0.reuse, 0x1, P1 ;  /* 0x0000000031317211 */ /* 0x080fe400008f0eff */
[----:B------:R-:W-:Y:S01]  /*0a90*/  LEA.HI.X.SX32 R45, R45, R0, 0x1, P0 ;  /* 0x000000002d2d7211 */ /* 0x000fe200000f0eff */
[C---:B------:R-:W-:Y:S01]  /*0aa0*/  IMAD R63, R12.reuse, 0x2, R61 ;  /* 0x000000020c3f7824 */ /* 0x040fe200078e023d */
[C---:B-1----:R-:W-:Y:S01]  /*0ab0*/  LEA R46, P0, R41.reuse, R2, 0x1 ;  /* 0x00000002292e7211 */ /* 0x042fe200078008ff */
[----:B------:R0:W2:Y:S02]  /*0ac0*/  LDG.E.U16 R36, desc[UR6][R48.64] ;  /* 0x0000000630247981 */ /* 0x0000a4000c1e1500 */
[C---:B------:R-:W-:Y:S01]  /*0ad0*/  IMAD R65, R12.reuse, 0x2, R63 ;  /* 0x000000020c417824 */ /* 0x040fe200078e023f */
[----:B------:R-:W-:Y:S02]  /*0ae0*/  LEA.HI.X.SX32 R47, R41, R0, 0x1, P0 ;  /* 0x00000000292f7211 */ /* 0x000fe400000f0eff */
[----:B------:R-:W-:Y:S01]  /*0af0*/  LEA R52, P1, R39, R2, 0x1 ;  /* 0x0000000227347211 */ /* 0x000fe200078208ff */
[----:B------:R-:W-:-:S02]  /*0b00*/  IMAD R67, R12, 0x2, R65 ;  /* 0x000000020c437824 */ /* 0x000fc400078e0241 */
[----:B------:R-:W2:Y:S01]  /*0b10*/  LDG.E.U16 R41, desc[UR6][R46.64] ;  /* 0x000000062e297981 */ /* 0x000ea2000c1e1500 */
[----:B0-----:R-:W-:Y:S02]  /*0b20*/  LEA R48, P0, R55, R2, 0x1 ;  /* 0x0000000237307211 */ /* 0x001fe400078008ff */
[-C--:B------:R-:W-:Y:S02]  /*0b30*/  LEA.HI.X.SX32 R53, R39, R0.reuse, 0x1, P1 ;  /* 0x0000000027357211 */ /* 0x080fe400008f0eff */
[----:B------:R-:W-:Y:S01]  /*0b40*/  LEA.HI.X.SX32 R49, R55, R0, 0x1, P0 ;  /* 0x0000000037317211 */ /* 0x000fe200000f0eff */
[----:B------:R-:W-:Y:S01]  /*0b50*/  IMAD R69, R12, 0x2, R67 ;  /* 0x000000020c457824 */ /* 0x000fe200078e0243 */
[C---:B------:R-:W-:Y:S01]  /*0b60*/  LEA R50, P0, R57.reuse, R2, 0x1 ;  /* 0x0000000239327211 */ /* 0x040fe200078008ff */
[----:B------:R0:W2:Y:S03]  /*0b70*/  LDG.E.U16 R40, desc[UR6][R52.64] ;  /* 0x0000000634287981 */ /* 0x0000a6000c1e1500 */
[----:B------:R-:W-:Y:S01]  /*0b80*/  LEA.HI.X.SX32 R51, R57, R0, 0x1, P0 ;  /* 0x0000000039337211 */ /* 0x000fe200000f0eff */
[----:B------:R1:W2:Y:S01]  /*0b90*/  LDG.E.U16 R42, desc[UR6][R48.64] ;  /* 0x00000006302a7981 */ /* 0x0002a2000c1e1500 */
[----:B------:R-:W-:-:S03]  /*0ba0*/  LEA R54, P1, R59, R2, 0x1 ;  /* 0x000000023b367211 */ /* 0x000fc600078208ff */
[----:B------:R1:W2:Y:S01]  /*0bb0*/  LDG.E.U16 R43, desc[UR6][R50.64] ;  /* 0x00000006322b7981 */ /* 0x0002a2000c1e1500 */
[----:B0-----:R-:W-:-:S03]  /*0bc0*/  LEA R52, P0, R61, R2, 0x1 ;  /* 0x000000023d347211 */ /* 0x001fc600078008ff */
[----:B------:R-:W2:Y:S01]  /*0bd0*/  LDG.E.U16 R39, desc[UR6][R44.64] ;  /* 0x000000062c277981 */ /* 0x000ea2000c1e1500 */
[C---:B-1----:R-:W-:Y:S01]  /*0be0*/  IMAD R49, R12.reuse, 0x2, R69 ;  /* 0x000000020c317824 */ /* 0x042fe200078e0245 */
[----:B------:R-:W-:Y:S02]  /*0bf0*/  LEA.HI.X.SX32 R53, R61, R0, 0x1, P0 ;  /* 0x000000003d357211 */ /* 0x000fe400000f0eff */
[----:B------:R-:W-:Y:S01]  /*0c00*/  LEA R56, P0, R63, R2, 0x1 ;  /* 0x000000023f387211 */ /* 0x000fe200078008ff */
[C---:B------:R-:W-:Y:S01]  /*0c10*/  IMAD R71, R12.reuse, 0x2, R49 ;  /* 0x000000020c477824 */ /* 0x040fe200078e0231 */
[----:B------:R-:W-:Y:S02]  /*0c20*/  LEA.HI.X.SX32 R55, R59, R0, 0x1, P1 ;  /* 0x000000003b377211 */ /* 0x000fe400008f0eff */
[----:B------:R-:W-:Y:S01]  /*0c30*/  LEA R60, P1, R67, R2, 0x1 ;  /* 0x00000002433c7211 */ /* 0x000fe200078208ff */
[----:B------:R-:W-:Y:S01]  /*0c40*/  IMAD R51, R12, 0x2, R71 ;  /* 0x000000020c337824 */ /* 0x000fe200078e0247 */
[----:B------:R-:W-:Y:S01]  /*0c50*/  LEA.HI.X.SX32 R57, R63, R0, 0x1, P0 ;  /* 0x000000003f397211 */ /* 0x000fe200000f0eff */
[----:B------:R0:W2:Y:S01]  /*0c60*/  LDG.E.U16 R44, desc[UR6][R54.64] ;  /* 0x00000006362c7981 */ /* 0x0000a2000c1e1500 */
[----:B------:R-:W-:-:S02]  /*0c70*/  LEA R58, P0, R65, R2, 0x1 ;  /* 0x00000002413a7211 */ /* 0x000fc400078008ff */
[-C--:B------:R-:W-:Y:S01]  /*0c80*/  LEA.HI.X.SX32 R61, R67, R0.reuse, 0x1, P1 ;  /* 0x00000000433d7211 */ /* 0x080fe200008f0eff */
[----:B------:R-:W-:Y:S01]  /*0c90*/  IMAD R67, R12, 0x2, R51 ;  /* 0x000000020c437824 */ /* 0x000fe200078e0233 */
[----:B------:R-:W-:Y:S01]  /*0ca0*/  LEA.HI.X.SX32 R59, R65, R0, 0x1, P0 ;  /* 0x00000000413b7211 */ /* 0x000fe200000f0eff */
[----:B------:R1:W2:Y:S01]  /*0cb0*/  LDG.E.U16 R45, desc[UR6][R52.64] ;  /* 0x00000006342d7981 */ /* 0x0002a2000c1e1500 */
[----:B0-----:R-:W-:-:S03]  /*0cc0*/  LEA R54, P0, R69, R2, 0x1 ;  /* 0x0000000245367211 */ /* 0x001fc600078008ff */
[----:B------:R0:W2:Y:S04]  /*0cd0*/  LDG.E.U16 R46, desc[UR6][R56.64] ;  /* 0x00000006382e7981 */ /* 0x0000a8000c1e1500 */
[----:B------:R0:W2:Y:S01]  /*0ce0*/  LDG.E.U16 R47, desc[UR6][R58.64] ;  /* 0x000000063a2f7981 */ /* 0x0000a2000c1e1500 */
[C---:B-1----:R-:W-:Y:S01]  /*0cf0*/  IMAD R53, R12.reuse, 0x2, R67 ;  /* 0x000000020c357824 */ /* 0x042fe200078e0243 */
[----:B------:R-:W-:Y:S02]  /*0d00*/  LEA.HI.X.SX32 R55, R69, R0, 0x1, P0 ;  /* 0x0000000045377211 */ /* 0x000fe400000f0eff */
[----:B------:R1:W2:Y:S01]  /*0d10*/  LDG.E.U16 R48, desc[UR6][R60.64] ;  /* 0x000000063c307981 */ /* 0x0002a2000c1e1500 */
[----:B------:R-:W-:Y:S01]  /*0d20*/  IMAD R69, R12, 0x2, R53 ;  /* 0x000000020c457824 */ /* 0x000fe200078e0235 */
[----:B------:R-:W-:-:S03]  /*0d30*/  LEA R62, P0, R49, R2, 0x1 ;  /* 0x00000002313e7211 */ /* 0x000fc600078008ff */
[C---:B------:R-:W-:Y:S01]  /*0d40*/  IMAD R73, R12.reuse, 0x2, R69 ;  /* 0x000000020c497824 */ /* 0x040fe200078e0245 */
[----:B------:R-:W-:Y:S02]  /*0d50*/  LEA.HI.X.SX32 R63, R49, R0, 0x1, P0 ;  /* 0x00000000313f7211 */ /* 0x000fe400000f0eff */
[-C--:B0-----:R-:W-:Y:S01]  /*0d60*/  LEA R56, P0, R71, R2.reuse, 0x1 ;  /* 0x0000000247387211 */ /* 0x081fe200078008ff */
[C---:B------:R-:W-:Y:S01]  /*0d70*/  IMAD R75, R12.reuse, 0x2, R73 ;  /* 0x000000020c4b7824 */ /* 0x040fe200078e0249 */
[----:B------:R-:W-:Y:S01]  /*0d80*/  LEA R64, P1, R51, R2, 0x1 ;  /* 0x0000000233407211 */ /* 0x000fe200078208ff */
[----:B------:R0:W2:Y:S01]  /*0d90*/  LDG.E.U16 R50, desc[UR6][R62.64] ;  /* 0x000000063e327981 */ /* 0x0000a2000c1e1500 */
[----:B------:R-:W-:Y:S01]  /*0da0*/  LEA.HI.X.SX32 R57, R71, R0, 0x1, P0 ;  /* 0x0000000047397211 */ /* 0x000fe200000f0eff */
[C---:B------:R-:W-:Y:S02]  /*0db0*/  IMAD R71, R12.reuse, 0x2, R75 ;  /* 0x000000020c477824 */ /* 0x040fe400078e024b */
[----:B------:R-:W2:Y:S02]  /*0dc0*/  LDG.E.U16 R49, desc[UR6][R54.64] ;  /* 0x0000000636317981 */ /* 0x000ea4000c1e1500 */
[----:B------:R-:W-:-:S04]  /*0dd0*/  IMAD R77, R12, 0x2, R71 ;  /* 0x000000020c4d7824 */ /* 0x000fc800078e0247 */
[----:B------:R-:W-:Y:S01]  /*0de0*/  IMAD R79, R12, 0x2, R77 ;  /* 0x000000020c4f7824 */ /* 0x000fe200078e024d */
[----:B------:R-:W-:-:S03]  /*0df0*/  LEA R58, P0, R67, R2, 0x1 ;  /* 0x00000002433a7211 */ /* 0x000fc600078008ff */
[----:B------:R-:W-:Y:S01]  /*0e00*/  IMAD R81, R12, 0x2, R79 ;  /* 0x000000020c517824 */ /* 0x000fe200078e024f */
[----:B------:R-:W-:-:S03]  /*0e10*/  LEA.HI.X.SX32 R59, R67, R0, 0x1, P0 ;  /* 0x00000000433b7211 */ /* 0x000fc600000f0eff */
[----:B------:R-:W-:Y:S01]  /*0e20*/  IMAD R83, R12, 0x2, R81 ;  /* 0x000000020c537824 */ /* 0x000fe200078e0251 */
[----:B-1----:R-:W-:-:S03]  /*0e30*/  LEA R60, P0, R53, R2, 0x1 ;  /* 0x00000002353c7211 */ /* 0x002fc600078008ff */
[C---:B------:R-:W-:Y:S01]  /*0e40*/  IMAD R85, R12.reuse, 0x2, R83 ;  /* 0x000000020c557824 */ /* 0x040fe200078e0253 */
[-C--:B------:R-:W-:Y:S02]  /*0e50*/  LEA.HI.X.SX32 R65, R51, R0.reuse, 0x1, P1 ;  /* 0x0000000033417211 */ /* 0x080fe400008f0eff */
[----:B------:R-:W-:Y:S01]  /*0e60*/  LEA.HI.X.SX32 R61, R53, R0, 0x1, P0 ;  /* 0x00000000353d7211 */ /* 0x000fe200000f0eff */
[C---:B------:R-:W-:Y:S01]  /*0e70*/  IMAD R87, R12.reuse, 0x2, R85 ;  /* 0x000000020c577824 */ /* 0x040fe200078e0255 */
[C---:B0-----:R-:W-:Y:S01]  /*0e80*/  LEA R62, P0, R69.reuse, R2, 0x1 ;  /* 0x00000002453e7211 */ /* 0x041fe200078008ff */
[----:B------:R0:W2:Y:S02]  /*0e90*/  LDG.E.U16 R52, desc[UR6][R64.64] ;  /* 0x0000000640347981 */ /* 0x0000a4000c1e1500 */
[C---:B------:R-:W-:Y:S01]  /*0ea0*/  IMAD R89, R12.reuse, 0x2, R87 ;  /* 0x000000020c597824 */ /* 0x040fe200078e0257 */
[----:B------:R-:W-:Y:S01]  /*0eb0*/  LEA.HI.X.SX32 R63, R69, R0, 0x1, P0 ;  /* 0x00000000453f7211 */ /* 0x000fe200000f0eff */
[----:B------:R-:W2:Y:S01]  /*0ec0*/  LDG.E.U16 R51, desc[UR6][R56.64] ;  /* 0x0000000638337981 */ /* 0x000ea2000c1e1500 */
[----:B------:R-:W-:Y:S01]  /*0ed0*/  LEA R66, P1, R73, R2, 0x1 ;  /* 0x0000000249427211 */ /* 0x000fe200078208ff */
[----:B------:R-:W-:-:S02]  /*0ee0*/  IMAD R91, R12, 0x2, R89 ;  /* 0x000000020c5b7824 */ /* 0x000fc400078e0259 */
[----:B------:R-:W2:Y:S01]  /*0ef0*/  LDG.E.U16 R53, desc[UR6][R58.64] ;  /* 0x000000063a357981 */ /* 0x000ea2000c1e1500 */
[----:B0-----:R-:W-:-:S03]  /*0f00*/  LEA R64, P0, R75, R2, 0x1 ;  /* 0x000000024b407211 */ /* 0x001fc600078008ff */
[----:B------:R-:W2:Y:S01]  /*0f10*/  LDG.E.U16 R54, desc[UR6][R60.64] ;  /* 0x000000063c367981 */ /* 0x000ea2000c1e1500 */
[----:B------:R-:W-:Y:S02]  /*0f20*/  LEA.HI.X.SX32 R65, R75, R0, 0x1, P0 ;  /* 0x000000004b417211 */ /* 0x000fe400000f0eff */
[----:B------:R-:W-:Y:S01]  /*0f30*/  LEA R68, P0, R71, R2, 0x1 ;  /* 0x0000000247447211 */ /* 0x000fe200078008ff */
[C---:B------:R-:W-:Y:S01]  /*0f40*/  IMAD R93, R12.reuse, 0x2, R91 ;  /* 0x000000020c5d7824 */ /* 0x040fe200078e025b */
[-C--:B------:R-:W-:Y:S01]  /*0f50*/  LEA.HI.X.SX32 R67, R73, R0.reuse, 0x1, P1 ;  /* 0x0000000049437211 */ /* 0x080fe200008f0eff */
[----:B------:R-:W2:Y:S01]  /*0f60*/  LDG.E.U16 R55, desc[UR6][R62.64] ;  /* 0x000000063e377981 */ /* 0x000ea2000c1e1500 */
[----:B------:R-:W-:Y:S02]  /*0f70*/  LEA.HI.X.SX32 R69, R71, R0, 0x1, P0 ;  /* 0x0000000047457211 */ /* 0x000fe400000f0eff */
[C---:B------:R-:W-:Y:S01]  /*0f80*/  LEA R70, P0, R77.reuse, R2, 0x1 ;  /* 0x000000024d467211 */ /* 0x040fe200078008ff */
[C---:B------:R-:W-:Y:S01]  /*0f90*/  IMAD R95, R12.reuse, 0x2, R93 ;  /* 0x000000020c5f7824 */ /* 0x040fe200078e025d */
[----:B------:R0:W2:Y:S02]  /*0fa0*/  LDG.E.U16 R56, desc[UR6][R66.64] ;  /* 0x0000000642387981 */ /* 0x0000a4000c1e1500 */
[----:B------:R-:W-:Y:S01]  /*0fb0*/  LEA.HI.X.SX32 R71, R77, R0, 0x1, P0 ;  /* 0x000000004d477211 */ /* 0x000fe200000f0eff */
[----:B------:R-:W-:Y:S01]  /*0fc0*/  IMAD R97, R12, 0x2, R95 ;  /* 0x000000020c617824 */ /* 0x000fe200078e025f */
[-C--:B------:R-:W-:Y:S01]  /*0fd0*/  LEA R72, P1, R79, R2.reuse, 0x1 ;  /* 0x000000024f487211 */ /* 0x080fe200078208ff */
[----:B------:R1:W2:Y:S04]  /*0fe0*/  LDG.E.U16 R58, desc[UR6][R68.64] ;  /* 0x00000006443a7981 */ /* 0x0002a8000c1e1500 */
[----:B------:R-:W2:Y:S01]  /*0ff0*/  LDG.E.U16 R57, desc[UR6][R64.64] ;  /* 0x0000000640397981 */ /* 0x000ea2000c1e1500 */
[----:B0-----:R-:W-:-:S03]  /*1000*/  LEA R66, P0, R81, R2, 0x1 ;  /* 0x0000000251427211 */ /* 0x001fc600078008ff */
[----:B------:R0:W2:Y:S01]  /*1010*/  LDG.E.U16 R59, desc[UR6][R70.64] ;  /* 0x00000006463b7981 */ /* 0x0000a2000c1e1500 */
[----:B------:R-:W-:Y:S01]  /*1020*/  LEA.HI.X.SX32 R67, R81, R0, 0x1, P0 ;  /* 0x0000000051437211 */ /* 0x000fe200000f0eff */
[----:B------:R-:W-:-:S04]  /*1030*/  IMAD R81, R12, 0x2, R97 ;  /* 0x000000020c517824 */ /* 0x000fc800078e0261 */
[C---:B------:R-:W-:Y:S01]  /*1040*/  IMAD R99, R12.reuse, 0x2, R81 ;  /* 0x000000020c637824 */ /* 0x040fe200078e0251 */
[----:B------:R-:W-:Y:S01]  /*1050*/  LEA R74, P0, R83, R2, 0x1 ;  /* 0x00000002534a7211 */ /* 0x000fe200078008ff */
[----:B------:R-:W2:Y:S02]  /*1060*/  LDG.E.U16 R61, desc[UR6][R66.64] ;  /* 0x00000006423d7981 */ /* 0x000ea4000c1e1500 */
[C---:B------:R-:W-:Y:S01]  /*1070*/  IMAD R101, R12.reuse, 0x2, R99 ;  /* 0x000000020c657824 */ /* 0x040fe200078e0263 */
[----:B------:R-:W-:Y:S02]  /*1080*/  LEA.HI.X.SX32 R73, R79, R0, 0x1, P1 ;  /* 0x000000004f497211 */ /* 0x000fe400008f0eff */
[----:B------:R-:W-:Y:S01]  /*1090*/  LEA R76, P1, R87, R2, 0x1 ;  /* 0x00000002574c7211 */ /* 0x000fe200078208ff */
[----:B------:R-:W-:Y:S01]  /*10a0*/  IMAD R103, R12, 0x2, R101 ;  /* 0x000000020c677824 */ /* 0x000fe200078e0265 */
[----:B------:R-:W-:Y:S01]  /*10b0*/  LEA.HI.X.SX32 R75, R83, R0, 0x1, P0 ;  /* 0x00000000534b7211 */ /* 0x000fe200000f0eff */
[----:B------:R3:W2:Y:S01]  /*10c0*/  LDG.E.U16 R60, desc[UR6][R72.64] ;  /* 0x00000006483c7981 */ /* 0x0006a2000c1e1500 */
[----:B-1----:R-:W-:-:S02]  /*10d0*/  LEA R68, P0, R85, R2, 0x1 ;  /* 0x0000000255447211 */ /* 0x002fc400078008ff */
[-C--:B------:R-:W-:Y:S01]  /*10e0*/  LEA.HI.X.SX32 R77, R87, R0.reuse, 0x1, P1 ;  /* 0x00000000574d7211 */ /* 0x080fe200008f0eff */
[C---:B------:R-:W-:Y:S01]  /*10f0*/  IMAD R87, R12.reuse, 0x2, R103 ;  /* 0x000000020c577824 */ /* 0x040fe200078e0267 */
[----:B------:R-:W-:Y:S01]  /*1100*/  LEA.HI.X.SX32 R69, R85, R0, 0x1, P0 ;  /* 0x0000000055457211 */ /* 0x000fe200000f0eff */
[----:B------:R1:W2:Y:S01]  /*1110*/  LDG.E.U16 R62, desc[UR6][R74.64] ;  /* 0x000000064a3e7981 */ /* 0x0002a2000c1e1500 */
[-C--:B0-----:R-:W-:Y:S01]  /*1120*/  LEA R70, P0, R89, R2.reuse, 0x1 ;  /* 0x0000000259467211 */ /* 0x081fe200078008ff */
[C---:B------:R-:W-:Y:S01]  /*1130*/  IMAD R105, R12.reuse, 0x2, R87 ;  /* 0x000000020c697824 */ /* 0x040fe200078e0257 */
[----:B------:R-:W-:Y:S01]  /*1140*/  LEA R78, P1, R95, R2, 0x1 ;  /* 0x000000025f4e7211 */ /* 0x000fe200078208ff */
[----:B------:R0:W2:Y:S01]  /*1150*/  LDG.E.U16 R64, desc[UR6][R76.64] ;  /* 0x000000064c407981 */ /* 0x0000a2000c1e1500 */
[----:B------:R-:W-:Y:S01]  /*1160*/  LEA.HI.X.SX32 R71, R89, R0, 0x1, P0 ;  /* 0x0000000059477211 */ /* 0x000fe200000f0eff */
[C---:B------:R-:W-:Y:S01]  /*1170*/  IMAD R89, R12.reuse, 0x2, R105 ;  /* 0x000000020c597824 */ /* 0x040fe200078e0269 */
[C---:B---3--:R-:W-:Y:S01]  /*1180*/  LEA R72, P0, R91.reuse, R2, 0x1 ;  /* 0x000000025b487211 */ /* 0x048fe200078008ff */
[----:B------:R-:W3:Y:S02]  /*1190*/  LDG.E.U16 R63, desc[UR6][R68.64] ;  /* 0x00000006443f7981 */ /* 0x000ee4000c1e1500 */
[C---:B------:R-:W-:Y:S01]  /*11a0*/  IMAD R107, R12.reuse, 0x2, R89 ;  /* 0x000000020c6b7824 */ /* 0x040fe200078e0259 */
[----:B------:R-:W-:Y:S01]  /*11b0*/  LEA.HI.X.SX32 R73, R91, R0, 0x1, P0 ;  /* 0x000000005b497211 */ /* 0x000fe200000f0eff */
[----:B------:R-:W3:Y:S01]  /*11c0*/  LDG.E.U16 R65, desc[UR6][R70.64] ;  /* 0x0000000646417981 */ /* 0x000ee2000c1e1500 */
[----:B-1----:R-:W-:Y:S01]  /*11d0*/  LEA R74, P0, R93, R2, 0x1 ;  /* 0x000000025d4a7211 */ /* 0x002fe200078008ff */
[C---:B------:R-:W-:Y:S01]  /*11e0*/  IMAD R109, R12.reuse, 0x2, R107 ;  /* 0x000000020c6d7824 */ /* 0x040fe200078e026b */
[-C--:B------:R-:W-:Y:S01]  /*11f0*/  LEA.HI.X.SX32 R79, R95, R0.reuse, 0x1, P1 ;  /* 0x000000005f4f7211 */ /* 0x080fe200008f0eff */
[----:B------:R-:W3:Y:S01]  /*1200*/  LDG.E.U16 R66, desc[UR6][R72.64] ;  /* 0x0000000648427981 */ /* 0x000ee2000c1e1500 */
[----:B------:R-:W-:Y:S01]  /*1210*/  LEA.HI.X.SX32 R75, R93, R0, 0x1, P0 ;  /* 0x000000005d4b7211 */ /* 0x000fe200000f0eff */
[C---:B------:R-:W-:Y:S01]  /*1220*/  IMAD R93, R12.reuse, 0x2, R109 ;  /* 0x000000020c5d7824 */ /* 0x040fe200078e026d */
[C---:B0-----:R-:W-:Y:S01]  /*1230*/  LEA R76, P0, R97.reuse, R2, 0x1 ;  /* 0x00000002614c7211 */ /* 0x041fe200078008ff */
[----:B------:R0:W3:Y:S02]  /*1240*/  LDG.E.U16 R68, desc[UR6][R78.64] ;  /* 0x000000064e447981 */ /* 0x0000e4000c1e1500 */
[C---:B------:R-:W-:Y:S01]  /*1250*/  IMAD R95, R12.reuse, 0x2, R93 ;  /* 0x000000020c5f7824 */ /* 0x040fe200078e025d */
[----:B------:R-:W-:Y:S01]  /*1260*/  LEA.HI.X.SX32 R77, R97, R0, 0x1, P0 ;  /* 0x00000000614d7211 */ /* 0x000fe200000f0eff */
[----:B------:R-:W3:Y:S02]  /*1270*/  LDG.E.U16 R67, desc[UR6][R74.64] ;  /* 0x000000064a437981 */ /* 0x000ee4000c1e1500 */
[C---:B------:R-:W-:Y:S01]  /*1280*/  IMAD R97, R12.reuse, 0x2, R95 ;  /* 0x000000020c617824 */ /* 0x040fe200078e025f */
[C---:B------:R-:W-:Y:S01]  /*1290*/  LEA R80, P0, R81.reuse, R2, 0x1 ;  /* 0x0000000251507211 */ /* 0x040fe200078008ff */
[----:B------:R-:W3:Y:S02]  /*12a0*/  LDG.E.U16 R69, desc[UR6][R76.64] ;  /* 0x000000064c457981 */ /* 0x000ee4000c1e1500 */
[----:B------:R-:W-:Y:S01]  /*12b0*/  IMAD R111, R12, 0x2, R97 ;  /* 0x000000020c6f7824 */ /* 0x000fe200078e0261 */
[----:B------:R-:W-:-:S02]  /*12c0*/  LEA.HI.X.SX32 R81, R81, R0, 0x1, P0 ;  /* 0x0000000051517211 */ /* 0x000fc400000f0eff */
[-C--:B------:R-:W-:Y:S01]  /*12d0*/  LEA R82, P0, R99, R2.reuse, 0x1 ;  /* 0x0000000263527211 */ /* 0x080fe200078008ff */
[C---:B------:R-:W-:Y:S01]  /*12e0*/  IMAD R113, R12.reuse, 0x2, R111 ;  /* 0x000000020c717824 */ /* 0x040fe200078e026f */
[----:B------:R-:W-:Y:S01]  /*12f0*/  LEA R84, P1, R101, R2, 0x1 ;  /* 0x0000000265547211 */ /* 0x000fe200078208ff */
[----:B------:R1:W3:Y:S01]  /*1300*/  LDG.E.U16 R70, desc[UR6][R80.64] ;  /* 0x0000000650467981 */ /* 0x0002e2000c1e1500 */
[-C--:B------:R-:W-:Y:S01]  /*1310*/  LEA.HI.X.SX32 R83, R99, R0.reuse, 0x1, P0 ;  /* 0x0000000063537211 */ /* 0x080fe200000f0eff */
[C---:B------:R-:W-:Y:S01]  /*1320*/  IMAD R99, R12.reuse, 0x2, R113 ;  /* 0x000000020c637824 */ /* 0x040fe200078e0271 */
[----:B------:R-:W-:Y:S02]  /*1330*/  LEA.HI.X.SX32 R85, R101, R0, 0x1, P1 ;  /* 0x0000000065557211 */ /* 0x000fe400008f0eff */
[C---:B0-----:R-:W-:Y:S01]  /*1340*/  LEA R78, P0, R103.reuse, R2, 0x1 ;  /* 0x00000002674e7211 */ /* 0x041fe200078008ff */
[C---:B------:R-:W-:Y:S01]  /*1350*/  IMAD R101, R12.reuse, 0x2, R99 ;  /* 0x000000020c657824 */ /* 0x040fe200078e0263 */
[----:B------:R0:W3:Y:S02]  /*1360*/  LDG.E.U16 R71, desc[UR6][R82.64] ;  /* 0x0000000652477981 */ /* 0x0000e4000c1e1500 */
[----:B------:R-:W-:Y:S01]  /*1370*/  LEA.HI.X.SX32 R79, R103, R0, 0x1, P0 ;  /* 0x00000000674f7211 */ /* 0x000fe200000f0eff */
[C---:B------:R-:W-:Y:S01]  /*1380*/  IMAD R103, R12.reuse, 0x2, R101 ;  /* 0x000000020c677824 */ /* 0x040fe200078e0265 */
[----:B------:R-:W3:Y:S03]  /*1390*/  LDG.E.U16 R72, desc[UR6][R84.64] ;  /* 0x0000000654487981 */ /* 0x000ee6000c1e1500 */
[C---:B------:R-:W-:Y:S01]  /*13a0*/  IMAD R115, R12.reuse, 0x2, R103 ;  /* 0x000000020c737824 */ /* 0x040fe200078e0267 */
[----:B------:R-:W-:Y:S01]  /*13b0*/  LEA R86, P0, R87, R2, 0x1 ;  /* 0x0000000257567211 */ /* 0x000fe200078008ff */
[----:B------:R4:W3:Y:S02]  /*13c0*/  LDG.E.U16 R73, desc[UR6][R78.64] ;  /* 0x000000064e497981 */ /* 0x0008e4000c1e1500 */
[----:B------:R-:W-:-:S04]  /*13d0*/  IMAD R117, R12, 0x2, R115 ;  /* 0x000000020c757824 */ /* 0x000fc800078e0273 */
[----:B------:R-:W-:-:S04]  /*13e0*/  IMAD R119, R12, 0x2, R117 ;  /* 0x000000020c777824 */ /* 0x000fc800078e0275 */
[----:B------:R-:W-:-:S04]  /*13f0*/  IMAD R121, R12, 0x2, R119 ;  /* 0x000000020c797824 */ /* 0x000fc800078e0277 */
[----:B------:R-:W-:-:S04]  /*1400*/  IMAD R123, R12, 0x2, R121 ;  /* 0x000000020c7b7824 */ /* 0x000fc800078e0279 */
[----:B------:R-:W-:Y:S01]  /*1410*/  IMAD R125, R12, 0x2, R123 ;  /* 0x000000020c7d7824 */ /* 0x000fe200078e027b */
[----:B------:R-:W-:-:S03]  /*1420*/  LEA.HI.X.SX32 R87, R87, R0, 0x1, P0 ;  /* 0x0000000057577211 */ /* 0x000fc600000f0eff */
[C---:B------:R-:W-:Y:S01]  /*1430*/  IMAD R127, R12.reuse, 0x2, R125 ;  /* 0x000000020c7f7824 */ /* 0x040fe200078e027d */
[C---:B-1----:R-:W-:Y:S01]  /*1440*/  LEA R80, P0, R105.reuse, R2, 0x1 ;  /* 0x0000000269507211 */ /* 0x042fe200078008ff */
[----:B------:R1:W3:Y:S02]  /*1450*/  LDG.E.U16 R74, desc[UR6][R86.64] ;  /* 0x00000006564a7981 */ /* 0x0002e4000c1e1500 */
[C---:B------:R-:W-:Y:S01]  /*1460*/  IMAD R129, R12.reuse, 0x2, R127 ;  /* 0x000000020c817824 */ /* 0x040fe200078e027f */
[----:B------:R-:W-:Y:S02]  /*1470*/  LEA.HI.X.SX32 R81, R105, R0, 0x1, P0 ;  /* 0x0000000069517211 */ /* 0x000fe400000f0eff */
[-C--:B0-----:R-:W-:Y:S01]  /*1480*/  LEA R82, P0, R107, R2.reuse, 0x1 ;  /* 0x000000026b527211 */ /* 0x081fe200078008ff */
[C---:B------:R-:W-:Y:S01]  /*1490*/  IMAD R131, R12.reuse, 0x2, R129 ;  /* 0x000000020c837824 */ /* 0x040fe200078e0281 */
[----:B------:R-:W-:Y:S01]  /*14a0*/  LEA R90, P1, R89, R2, 0x1 ;  /* 0x00000002595a7211 */ /* 0x000fe200078208ff */
[----:B------:R0:W3:Y:S01]  /*14b0*/  LDG.E.U16 R75, desc[UR6][R80.64] ;  /* 0x00000006504b7981 */ /* 0x0000e2000c1e1500 */
[----:B------:R-:W-:Y:S01]  /*14c0*/  LEA.HI.X.SX32 R83, R107, R0, 0x1, P0 ;  /* 0x000000006b537211 */ /* 0x000fe200000f0eff */
[----:B------:R-:W-:Y:S01]  /*14d0*/  IMAD R133, R12, 0x2, R131 ;  /* 0x000000020c857824 */ /* 0x000fe200078e0283 */
[----:B----4-:R-:W-:-:S03]  /*14e0*/  LEA R78, P0, R109, R2, 0x1 ;  /* 0x000000026d4e7211 */ /* 0x010fc600078008ff */
[C---:B------:R-:W-:Y:S01]  /*14f0*/  IMAD R135, R12.reuse, 0x2, R133 ;  /* 0x000000020c877824 */ /* 0x040fe200078e0285 */
[----:B------:R-:W-:Y:S01]  /*1500*/  LEA.HI.X.SX32 R79, R109, R0, 0x1, P0 ;  /* 0x000000006d4f7211 */ /* 0x000fe200000f0eff */
[----:B------:R4:W3:Y:S01]  /*1510*/  LDG.E.U16 R77, desc[UR6][R82.64] ;  /* 0x00000006524d7981 */ /* 0x0008e2000c1e1500 */
[----:B------:R-:W-:Y:S01]  /*1520*/  LEA R84, P0, R93, R2, 0x1 ;  /* 0x000000025d547211 */ /* 0x000fe200078008ff */
[C---:B------:R-:W-:Y:S01]  /*1530*/  IMAD R137, R12.reuse, 0x2, R135 ;  /* 0x000000020c897824 */ /* 0x040fe200078e0287 */
[-C--:B------:R-:W-:Y:S01]  /*1540*/  LEA.HI.X.SX32 R91, R89, R0.reuse, 0x1, P1 ;  /* 0x00000000595b7211 */ /* 0x080fe200008f0eff */
[----:B------:R5:W3:Y:S01]  /*1550*/  LDG.E.U16 R88, desc[UR6][R78.64] ;  /* 0x000000064e587981 */ /* 0x000ae2000c1e1500 */
[----:B------:R-:W-:Y:S02]  /*1560*/  LEA.HI.X.SX32 R85, R93, R0, 0x1, P0 ;  /* 0x000000005d557211 */ /* 0x000fe400000f0eff */
[-C--:B-1----:R-:W-:Y:S01]  /*1570*/  LEA R86, P0, R97, R2.reuse, 0x1 ;  /* 0x0000000261567211 */ /* 0x082fe200078008ff */
[C---:B------:R-:W-:Y:S01]  /*1580*/  IMAD R105, R12.reuse, 0x2, R137 ;  /* 0x000000020c697824 */ /* 0x040fe200078e0289 */
[----:B0-----:R-:W-:Y:S01]  /*1590*/  LEA R80, P1, R95, R2, 0x1 ;  /* 0x000000025f507211 */ /* 0x001fe200078208ff */
[----:B------:R-:W3:Y:S01]  /*15a0*/  LDG.E.U16 R89, desc[UR6][R84.64] ;  /* 0x0000000654597981 */ /* 0x000ee2000c1e1500 */
[----:B------:R-:W-:Y:S01]  /*15b0*/  LEA.HI.X.SX32 R87, R97, R0, 0x1, P0 ;  /* 0x0000000061577211 */ /* 0x000fe200000f0eff */
[C---:B------:R-:W-:Y:S01]  /*15c0*/  IMAD R139, R12.reuse, 0x2, R105 ;  /* 0x000000020c8b7824 */ /* 0x040fe200078e0269 */
[----:B----4-:R-:W-:Y:S01]  /*15d0*/  LEA R82, P0, R111, R2, 0x1 ;  /* 0x000000026f527211 */ /* 0x010fe200078008ff */
[----:B------:R0:W4:Y:S01]  /*15e0*/  LDG.E.U16 R76, desc[UR6][R90.64] ;  /* 0x000000065a4c7981 */ /* 0x000122000c1e1500 */
[-C--:B------:R-:W-:Y:S01]  /*15f0*/  LEA.HI.X.SX32 R81, R95, R0.reuse, 0x1, P1 ;  /* 0x000000005f517211 */ /* 0x080fe200008f0eff */
[C---:B------:R-:W-:Y:S01]  /*1600*/  IMAD R141, R12.reuse, 0x2, R139 ;  /* 0x000000020c8d7824 */ /* 0x040fe200078e028b */
[----:B------:R-:W-:Y:S01]  /*1610*/  LEA.HI.X.SX32 R83, R111, R0, 0x1, P0 ;  /* 0x000000006f537211 */ /* 0x000fe200000f0eff */
[----:B------:R-:W4:Y:S01]  /*1620*/  LDG.E.U16 R93, desc[UR6][R86.64] ;  /* 0x00000006565d7981 */ /* 0x000f22000c1e1500 */
[----:B-----5:R-:W-:Y:S01]  /*1630*/  LEA R78, P0, R113, R2, 0x1 ;  /* 0x00000002714e7211 */ /* 0x020fe200078008ff */
[----:B------:R-:W-:-:S02]  /*1640*/  IMAD R143, R12, 0x2, R141 ;  /* 0x000000020c8f7824 */ /* 0x000fc400078e028d */
[----:B------:R1:W5:Y:S01]  /*1650*/  LDG.E.U16 R92, desc[UR6][R80.64] ;  /* 0x00000006505c7981 */ /* 0x000362000c1e1500 */
[----:B------:R-:W-:Y:S01]  /*1660*/  LEA.HI.X.SX32 R79, R113, R0, 0x1, P0 ;  /* 0x00000000714f7211 */ /* 0x000fe200000f0eff */
[C---:B------:R-:W-:Y:S01]  /*1670*/  IMAD R109, R12.reuse, 0x2, R143 ;  /* 0x000000020c6d7824 */ /* 0x040fe200078e028f */
[-C--:B0-----:R-:W-:Y:S01]  /*1680*/  LEA R90, P1, R99, R2.reuse, 0x1 ;  /* 0x00000002635a7211 */ /* 0x081fe200078208ff */
[----:B------:R0:W5:Y:S01]  /*1690*/  LDG.E.U16 R96, desc[UR6][R82.64] ;  /* 0x0000000652607981 */ /* 0x000162000c1e1500 */
[C---:B-1----:R-:W-:Y:S01]  /*16a0*/  LEA R80, P0, R101.reuse, R2, 0x1 ;  /* 0x0000000265507211 */ /* 0x042fe200078008ff */
[C---:B------:R-:W-:Y:S02]  /*16b0*/  IMAD R145, R12.reuse, 0x2, R109 ;  /* 0x000000020c917824 */ /* 0x040fe400078e026d */
[----:B------:R1:W5:Y:S01]  /*16c0*/  LDG.E.U16 R97, desc[UR6][R78.64] ;  /* 0x000000064e617981 */ /* 0x000362000c1e1500 */
[----:B------:R-:W-:Y:S02]  /*16d0*/  LEA.HI.X.SX32 R81, R101, R0, 0x1, P0 ;  /* 0x0000000065517211 */ /* 0x000fe400000f0eff */
[----:B------:R-:W-:Y:S01]  /*16e0*/  LEA R84, P0, R103, R2, 0x1 ;  /* 0x0000000267547211 */ /* 0x000fe200078008ff */
[----:B------:R-:W-:-:S03]  /*16f0*/  IMAD R147, R12, 0x2, R145 ;  /* 0x000000020c937824 */ /* 0x000fc600078e0291 */
[----:B------:R-:W-:Y:S02]  /*1700*/  LEA.HI.X.SX32 R85, R103, R0, 0x1, P0 ;  /* 0x0000000067557211 */ /* 0x000fe400000f0eff */
[----:B0-----:R-:W-:Y:S02]  /*1710*/  LEA R82, P0, R115, R2, 0x1 ;  /* 0x0000000273527211 */ /* 0x001fe400078008ff */
[----:B------:R-:W-:Y:S01]  /*1720*/  LEA.HI.X.SX32 R91, R99, R0, 0x1, P1 ;  /* 0x00000000635b7211 */ /* 0x000fe200008f0eff */
[----:B------:R-:W5:Y:S01]  /*1730*/  LDG.E.U16 R102, desc[UR6][R84.64] ;  /* 0x0000000654667981 */ /* 0x000f62000c1e1500 */
[----:B------:R-:W-:Y:S02]  /*1740*/  LEA R86, P1, R117, R2, 0x1 ;  /* 0x0000000275567211 */ /* 0x000fe400078208ff */
[----:B------:R-:W-:Y:S01]  /*1750*/  LEA.HI.X.SX32 R83, R115, R0, 0x1, P0 ;  /* 0x0000000073537211 */ /* 0x000fe200000f0eff */
[C---:B------:R-:W-:Y:S01]  /*1760*/  IMAD R115, R12.reuse, 0x2, R147 ;  /* 0x000000020c737824 */ /* 0x040fe200078e0293 */
[----:B-1----:R-:W-:Y:S01]  /*1770*/  LEA R78, P0, R119, R2, 0x1 ;  /* 0x00000002774e7211 */ /* 0x002fe200078008ff */
[----:B------:R0:W5:Y:S01]  /*1780*/  LDG.E.U16 R99, desc[UR6][R80.64] ;  /* 0x0000000650637981 */ /* 0x000162000c1e1500 */
[-C--:B------:R-:W-:Y:S01]  /*1790*/  LEA.HI.X.SX32 R87, R117, R0.reuse, 0x1, P1 ;  /* 0x0000000075577211 */ /* 0x080fe200008f0eff */
[C---:B------:R-:W-:Y:S01]  /*17a0*/  IMAD R117, R12.reuse, 0x2, R115 ;  /* 0x000000020c757824 */ /* 0x040fe200078e0273 */
[----:B------:R-:W-:Y:S01]  /*17b0*/  LEA.HI.X.SX32 R79, R119, R0, 0x1, P0 ;  /* 0x00000000774f7211 */ /* 0x000fe200000f0eff */
[----:B------:R1:W5:Y:S02]  /*17c0*/  LDG.E.U16 R98, desc[UR6][R90.64] ;  /* 0x000000065a627981 */ /* 0x000364000c1e1500 */
[----:B------:R-:W-:-:S02]  /*17d0*/  IMAD R119, R12, 0x2, R117 ;  /* 0x000000020c777824 */ /* 0x000fc400078e0275 */
[----:B------:R1:W5:Y:S01]  /*17e0*/  LDG.E.U16 R103, desc[UR6][R82.64] ;  /* 0x0000000652677981 */ /* 0x000362000c1e1500 */
[----:B0-----:R-:W-:-:S03]  /*17f0*/  LEA R80, P0, R121, R2, 0x1 ;  /* 0x0000000279507211 */ /* 0x001fc600078008ff */
[----:B------:R0:W5:Y:S01]  /*1800*/  LDG.E.U16 R104, desc[UR6][R86.64] ;  /* 0x0000000656687981 */ /* 0x000162000c1e1500 */
[----:B------:R-:W-:Y:S01]  /*1810*/  LEA.HI.X.SX32 R81, R121, R0, 0x1, P0 ;  /* 0x0000000079517211 */ /* 0x000fe200000f0eff */
[C---:B------:R-:W-:Y:S01]  /*1820*/  IMAD R121, R12.reuse, 0x2, R119 ;  /* 0x000000020c797824 */ /* 0x040fe200078e0277 */
[-C--:B------:R-:W-:Y:S01]  /*1830*/  LEA R84, P0, R123, R2.reuse, 0x1 ;  /* 0x000000027b547211 */ /* 0x080fe200078008ff */
[----:B------:R-:W5:Y:S02]  /*1840*/  LDG.E.U16 R106, desc[UR6][R78.64] ;  /* 0x000000064e6a7981 */ /* 0x000f64000c1e1500 */
[C---:B------:R-:W-:Y:S01]  /*1850*/  IMAD R149, R12.reuse, 0x2, R121 ;  /* 0x000000020c957824 */ /* 0x040fe200078e0279 */
[----:B-1----:R-:W-:Y:S01]  /*1860*/  LEA R90, P1, R125, R2, 0x1 ;  /* 0x000000027d5a7211 */ /* 0x002fe200078208ff */
[----:B------:R1:W5:Y:S01]  /*1870*/  LDG.E.U16 R107, desc[UR6][R80.64] ;  /* 0x00000006506b7981 */ /* 0x000362000c1e1500 */
[-C--:B------:R-:W-:Y:S01]  /*1880*/  LEA.HI.X.SX32 R85, R123, R0.reuse, 0x1, P0 ;  /* 0x000000007b557211 */ /* 0x080fe200000f0eff */
[----:B------:R-:W-:Y:S01]  /*1890*/  IMAD R123, R12, 0x2, R149 ;  /* 0x000000020c7b7824 */ /* 0x000fe200078e0295 */
[----:B------:R-:W-:-:S02]  /*18a0*/  LEA.HI.X.SX32 R91, R125, R0, 0x1, P1 ;  /* 0x000000007d5b7211 */ /* 0x000fc400008f0eff */
[-C--:B------:R-:W-:Y:S01]  /*18b0*/  LEA R94, P0, R127, R2.reuse, 0x1 ;  /* 0x000000027f5e7211 */ /* 0x080fe200078008ff */
[C---:B------:R-:W-:Y:S01]  /*18c0*/  IMAD R125, R12.reuse, 0x2, R123 ;  /* 0x000000020c7d7824 */ /* 0x040fe200078e027b */
[----:B------:R-:W-:Y:S01]  /*18d0*/  LEA R100, P1, R131, R2, 0x1 ;  /* 0x0000000283647211 */ /* 0x000fe200078208ff */
[----:B------:R-:W5:Y:S01]  /*18e0*/  LDG.E.U16 R108, desc[UR6][R84.64] ;  /* 0x00000006546c7981 */ /* 0x000f62000c1e1500 */
[----:B------:R-:W-:Y:S01]  /*18f0*/  LEA.HI.X.SX32 R95, R127, R0, 0x1, P0 ;  /* 0x000000007f5f7211 */ /* 0x000fe200000f0eff */
[C---:B------:R-:W-:Y:S01]  /*1900*/  IMAD R127, R12.reuse, 0x2, R125 ;  /* 0x000000020c7f7824 */ /* 0x040fe200078e027d */
[C---:B------:R-:W-:Y:S01]  /*1910*/  LEA R112, P0, R129.reuse, R2, 0x1 ;  /* 0x0000000281707211 */ /* 0x040fe200078008ff */
[----:B------:R-:W5:Y:S02]  /*1920*/  LDG.E.U16 R110, desc[UR6][R90.64] ;  /* 0x000000065a6e7981 */ /* 0x000f64000c1e1500 */
[C---:B------:R-:W-:Y:S01]  /*1930*/  IMAD R151, R12.reuse, 0x2, R127 ;  /* 0x000000020c977824 */ /* 0x040fe200078e027f */
[-C--:B------:R-:W-:Y:S01]  /*1940*/  LEA.HI.X.SX32 R113, R129, R0.reuse, 0x1, P0 ;  /* 0x0000000081717211 */ /* 0x080fe200000f0eff */
[----:B------:R1:W5:Y:S02]  /*1950*/  LDG.E.U16 R111, desc[UR6][R94.64] ;  /* 0x000000065e6f7981 */ /* 0x000364000c1e1500 */
[C---:B------:R-:W-:Y:S01]  /*1960*/  IMAD R129, R12.reuse, 0x2, R151 ;  /* 0x000000020c817824 */ /* 0x040fe200078e0297 */
[----:B------:R-:W-:Y:S01]  /*1970*/  LEA.HI.X.SX32 R101, R131, R0, 0x1, P1 ;  /* 0x0000000083657211 */ /* 0x000fe200008f0eff */
[----:B------:R-:W5:Y:S01]  /*1980*/  LDG.E.U16 R112, desc[UR6][R112.64] ;  /* 0x0000000670707981 */ /* 0x000f62000c1e1500 */
[----:B------:R-:W-:Y:S01]  /*1990*/  LEA R82, P0, R133, R2, 0x1 ;  /* 0x0000000285527211 */ /* 0x000fe200078008ff */
[----:B------:R-:W-:-:S02]  /*19a0*/  IMAD R131, R12, 0x2, R129 ;  /* 0x000000020c837824 */ /* 0x000fc400078e0281 */
[----:B------:R1:W5:Y:S01]  /*19b0*/  LDG.E.U16 R114, desc[UR6][R100.64] ;  /* 0x0000000664727981 */ /* 0x000362000c1e1500 */
[----:B------:R-:W-:Y:S01]  /*19c0*/  LEA.HI.X.SX32 R83, R133, R0, 0x1, P0 ;  /* 0x0000000085537211 */ /* 0x000fe200000f0eff */
[----:B------:R-:W-:Y:S01]  /*19d0*/  IMAD R133, R12, 0x2, R131 ;  /* 0x000000020c857824 */ /* 0x000fe200078e0283 */
[----:B0-----:R-:W-:-:S03]  /*19e0*/  LEA R86, P0, R135, R2, 0x1 ;  /* 0x0000000287567211 */ /* 0x001fc600078008ff */
[C---:B------:R-:W-:Y:S01]  /*19f0*/  IMAD R153, R12.reuse, 0x2, R133 ;  /* 0x000000020c997824 */ /* 0x040fe200078e0285 */
[----:B------:R-:W-:Y:S01]  /*1a00*/  LEA.HI.X.SX32 R87, R135, R0, 0x1, P0 ;  /* 0x0000000087577211 */ /* 0x000fe200000f0eff */
[----:B------:R0:W5:Y:S02]  /*1a10*/  LDG.E.U16 R116, desc[UR6][R82.64] ;  /* 0x0000000652747981 */ /* 0x000164000c1e1500 */
[C---:B------:R-:W-:Y:S01]  /*1a20*/  IMAD R135, R12.reuse, 0x2, R153 ;  /* 0x000000020c877824 */ /* 0x040fe200078e0299 */
[-C--:B-1----:R-:W-:Y:S01]  /*1a30*/  LEA R80, P0, R139, R2.reuse, 0x1 ;  /* 0x000000028b507211 */ /* 0x082fe200078008ff */
[----:B------:R1:W5:Y:S02]  /*1a40*/  LDG.E.U16 R118, desc[UR6][R86.64] ;  /* 0x0000000656767981 */ /* 0x000364000c1e1500 */
[----:B------:R-:W-:Y:S01]  /*1a50*/  IMAD R95, R12, 0x2, R135 ;  /* 0x000000020c5f7824 */ /* 0x000fe200078e0287 */
[----:B------:R-:W-:-:S03]  /*1a60*/  LEA R78, P1, R137, R2, 0x1 ;  /* 0x00000002894e7211 */ /* 0x000fc600078208ff */
[C---:B------:R-:W-:Y:S01]  /*1a70*/  IMAD R101, R12.reuse, 0x2, R95 ;  /* 0x000000020c657824 */ /* 0x040fe200078e025f */
[----:B------:R-:W-:Y:S02]  /*1a80*/  LEA.HI.X.SX32 R81, R139, R0, 0x1, P0 ;  /* 0x000000008b517211 */ /* 0x000fe400000f0eff */
[----:B------:R-:W-:Y:S01]  /*1a90*/  LEA R84, P0, R145, R2, 0x1 ;  /* 0x0000000291547211 */ /* 0x000fe200078008ff */
[C---:B------:R-:W-:Y:S01]  /*1aa0*/  IMAD R113, R12.reuse, 0x2, R101 ;  /* 0x000000020c717824 */ /* 0x040fe200078e0265 */
[----:B------:R-:W-:Y:S01]  /*1ab0*/  LEA.HI.X.SX32 R79, R137, R0, 0x1, P1 ;  /* 0x00000000894f7211 */ /* 0x000fe200008f0eff */
[----:B------:R-:W5:Y:S01]  /*1ac0*/  LDG.E.U16 R122, desc[UR6][R80.64] ;  /* 0x00000006507a7981 */ /* 0x000f62000c1e1500 */
[----:B0-----:R-:W-:Y:S01]  /*1ad0*/  LEA R82, P1, R119, R2, 0x1 ;  /* 0x0000000277527211 */ /* 0x001fe200078208ff */
[----:B------:R-:W-:Y:S01]  /*1ae0*/  IMAD R137, R12, 0x2, R113 ;  /* 0x000000020c897824 */ /* 0x000fe200078e0271 */
[----:B------:R-:W-:Y:S01]  /*1af0*/  LEA.HI.X.SX32 R85, R145, R0, 0x1, P0 ;  /* 0x0000000091557211 */ /* 0x000fe200000f0eff */
[----:B------:R0:W5:Y:S01]  /*1b00*/  LDG.E.U16 R120, desc[UR6][R78.64] ;  /* 0x000000064e787981 */ /* 0x000162000c1e1500 */
[----:B-1----:R-:W-:-:S02]  /*1b10*/  LEA R86, P0, R125, R2, 0x1 ;  /* 0x000000027d567211 */ /* 0x002fc400078008ff */
[-C--:B------:R-:W-:Y:S01]  /*1b20*/  LEA.HI.X.SX32 R83, R119, R0.reuse, 0x1, P1 ;  /* 0x0000000077537211 */ /* 0x080fe200008f0eff */
[C---:B------:R-:W-:Y:S01]  /*1b30*/  IMAD R119, R12.reuse, 0x2, R137 ;  /* 0x000000020c777824 */ /* 0x040fe200078e0289 */
[----:B------:R-:W-:Y:S01]  /*1b40*/  LEA.HI.X.SX32 R87, R125, R0, 0x1, P0 ;  /* 0x000000007d577211 */ /* 0x000fe200000f0eff */
[----:B------:R1:W5:Y:S01]  /*1b50*/  LDG.E.U16 R124, desc[UR6][R84.64] ;  /* 0x00000006547c7981 */ /* 0x000362000c1e1500 */
[-C--:B------:R-:W-:Y:S01]  /*1b60*/  LEA R90, P0, R131, R2.reuse, 0x1 ;  /* 0x00000002835a7211 */ /* 0x080fe200078008ff */
[C---:B------:R-:W-:Y:S01]  /*1b70*/  IMAD R125, R12.reuse, 0x2, R119 ;  /* 0x000000020c7d7824 */ /* 0x040fe200078e0277 */
[----:B0-----:R-:W-:Y:S01]  /*1b80*/  LEA R78, P1, R95, R2, 0x1 ;  /* 0x000000025f4e7211 */ /* 0x001fe200078208ff */
[----:B------:R0:W5:Y:S01]  /*1b90*/  LDG.E.U16 R126, desc[UR6][R82.64] ;  /* 0x00000006527e7981 */ /* 0x000162000c1e1500 */
[----:B------:R-:W-:Y:S02]  /*1ba0*/  LEA.HI.X.SX32 R91, R131, R0, 0x1, P0 ;  /* 0x00000000835b7211 */ /* 0x000fe400000f0eff */
[----:B------:R-:W-:Y:S01]  /*1bb0*/  LEA R80, P0, R119, R2, 0x1 ;  /* 0x0000000277507211 */ /* 0x000fe200078008ff */
[C---:B------:R-:W-:Y:S01]  /*1bc0*/  IMAD R139, R12.reuse, 0x2, R125 ;  /* 0x000000020c8b7824 */ /* 0x040fe200078e027d */
[-C--:B------:R-:W-:Y:S01]  /*1bd0*/  LEA.HI.X.SX32 R79, R95, R0.reuse, 0x1, P1 ;  /* 0x000000005f4f7211 */ /* 0x080fe200008f0eff */
[----:B------:R0:W5:Y:S01]  /*1be0*/  LDG.E.U16 R134, desc[UR6][R90.64] ;  /* 0x000000065a867981 */ /* 0x000162000c1e1500 */
[----:B------:R-:W-:Y:S01]  /*1bf0*/  LEA.HI.X.SX32 R81, R119, R0, 0x1, P0 ;  /* 0x0000000077517211 */ /* 0x000fe200000f0eff */
[C---:B------:R-:W-:Y:S01]  /*1c00*/  IMAD R131, R12.reuse, 0x2, R139 ;  /* 0x000000020c837824 */ /* 0x040fe200078e028b */
[C---:B-1----:R-:W-:Y:S01]  /*1c10*/  LEA R84, P0, R141.reuse, R2, 0x1 ;  /* 0x000000028d547211 */ /* 0x042fe200078008ff */
[----:B------:R1:W5:Y:S02]  /*1c20*/  LDG.E.U16 R130, desc[UR6][R86.64] ;  /* 0x0000000656827981 */ /* 0x000364000c1e1500 */
[----:B------:R-:W-:Y:S01]  /*1c30*/  IMAD R145, R12, 0x2, R131 ;  /* 0x000000020c917824 */ /* 0x000fe200078e0283 */
[----:B------:R-:W-:Y:S01]  /*1c40*/  LEA.HI.X.SX32 R85, R141, R0, 0x1, P0 ;  /* 0x000000008d557211 */ /* 0x000fe200000f0eff */
[----:B------:R1:W5:Y:S01]  /*1c50*/  LDG.E.U16 R138, desc[UR6][R78.64] ;  /* 0x000000064e8a7981 */ /* 0x000362000c1e1500 */
[----:B------:R-:W-:-:S02]  /*1c60*/  LEA R94, P0, R147, R2, 0x1 ;  /* 0x00000002935e7211 */ /* 0x000fc400078008ff */
[----:B0-----:R-:W-:Y:S01]  /*1c70*/  LEA R82, P1, R145, R2, 0x1 ;  /* 0x0000000291527211 */ /* 0x001fe200078208ff */
[----:B------:R-:W5:Y:S01]  /*1c80*/  LDG.E.U16 R142, desc[UR6][R80.64] ;  /* 0x00000006508e7981 */ /* 0x000f62000c1e1500 */
[----:B------:R-:W-:Y:S02]  /*1c90*/  LEA.HI.X.SX32 R95, R147, R0, 0x1, P0 ;  /* 0x00000000935f7211 */ /* 0x000fe400000f0eff */
[----:B------:R-:W-:Y:S01]  /*1ca0*/  LEA R90, P0, R127, R2, 0x1 ;  /* 0x000000027f5a7211 */ /* 0x000fe200078008ff */
[----:B------:R-:W5:Y:S01]  /*1cb0*/  LDG.E.U16 R119, desc[UR6][R84.64] ;  /* 0x0000000654777981 */ /* 0x000f62000c1e1500 */
[-C--:B------:R-:W-:Y:S02]  /*1cc0*/  LEA.HI.X.SX32 R83, R145, R0.reuse, 0x1, P1 ;  /* 0x0000000091537211 */ /* 0x080fe400008f0eff */
[----:B------:R-:W-:Y:S02]  /*1cd0*/  LEA.HI.X.SX32 R91, R127, R0, 0x1, P0 ;  /* 0x000000007f5b7211 */ /* 0x000fe400000f0eff */
[-C--:B-1----:R-:W-:Y:S01]  /*1ce0*/  LEA R86, P1, R121, R2.reuse, 0x1 ;  /* 0x0000000279567211 */ /* 0x082fe200078208ff */
[----:B------:R0:W5:Y:S01]  /*1cf0*/  LDG.E.U16 R144, desc[UR6][R82.64] ;  /* 0x0000000652907981 */ /* 0x000162000c1e1500 */
[----:B------:R-:W-:-:S02]  /*1d00*/  LEA R78, P0, R133, R2, 0x1 ;  /* 0x00000002854e7211 */ /* 0x000fc400078008ff */
[-C--:B------:R-:W-:Y:S01]  /*1d10*/  LEA.HI.X.SX32 R87, R121, R0.reuse, 0x1, P1 ;  /* 0x0000000079577211 */ /* 0x080fe200008f0eff */
[----:B------:R-:W-:Y:S01]  /*1d20*/  IMAD R145, R12, 0x2, R145 ;  /* 0x000000020c917824 */ /* 0x000fe200078e0291 */
[----:B------:R-:W-:Y:S01]  /*1d30*/  LEA.HI.X.SX32 R79, R133, R0, 0x1, P0 ;  /* 0x00000000854f7211 */ /* 0x000fe200000f0eff */
[----:B------:R-:W5:Y:S01]  /*1d40*/  LDG.E.U16 R121, desc[UR6][R94.64] ;  /* 0x000000065e797981 */ /* 0x000f62000c1e1500 */
[----:B0-----:R-:W-:-:S03]  /*1d50*/  LEA R82, P0, R125, R2, 0x1 ;  /* 0x000000027d527211 */ /* 0x001fc600078008ff */
[----:B------:R0:W5:Y:S01]  /*1d60*/  LDG.E.U16 R127, desc[UR6][R86.64] ;  /* 0x00000006567f7981 */ /* 0x000162000c1e1500 */
[----:B------:R-:W-:Y:S02]  /*1d70*/  LEA R80, P1, R101, R2, 0x1 ;  /* 0x0000000265507211 */ /* 0x000fe400078208ff */
[-C--:B------:R-:W-:Y:S01]  /*1d80*/  LEA.HI.X.SX32 R83, R125, R0.reuse, 0x1, P0 ;  /* 0x000000007d537211 */ /* 0x080fe200000f0eff */
[----:B------:R1:W5:Y:S01]  /*1d90*/  LDG.E.U16 R132, desc[UR6][R90.64] ;  /* 0x000000065a847981 */ /* 0x000362000c1e1500 */
[----:B------:R-:W-:-:S03]  /*1da0*/  LEA.HI.X.SX32 R81, R101, R0, 0x1, P1 ;  /* 0x0000000065517211 */ /* 0x000fc600008f0eff */
[----:B------:R1:W5:Y:S01]  /*1db0*/  LDG.E.U16 R136, desc[UR6][R78.64] ;  /* 0x000000064e887981 */ /* 0x000362000c1e1500 */
[-C--:B0-----:R-:W-:Y:S02]  /*1dc0*/  LEA R86, P0, R143, R2.reuse, 0x1 ;  /* 0x000000028f567211 */ /* 0x081fe400078008ff */
[----:B------:R-:W-:Y:S01]  /*1dd0*/  LEA R94, P1, R145, R2, 0x1 ;  /* 0x00000002915e7211 */ /* 0x000fe200078208ff */
[----:B------:R0:W5:Y:S01]  /*1de0*/  LDG.E.U16 R141, desc[UR6][R82.64] ;  /* 0x00000006528d7981 */ /* 0x000162000c1e1500 */
[----:B------:R-:W-:Y:S02]  /*1df0*/  LEA.HI.X.SX32 R87, R143, R0, 0x1, P0 ;  /* 0x000000008f577211 */ /* 0x000fe400000f0eff */
[----:B-1----:R-:W-:Y:S01]  /*1e00*/  LEA R90, P0, R149, R2, 0x1 ;  /* 0x00000002955a7211 */ /* 0x002fe200078008ff */
[----:B------:R1:W5:Y:S01]  /*1e10*/  LDG.E.U16 R140, desc[UR6][R80.64] ;  /* 0x00000006508c7981 */ /* 0x000362000c1e1500 */
[----:B------:R-:W-:Y:S02]  /*1e20*/  LEA.HI.X.SX32 R95, R145, R0, 0x1, P1 ;  /* 0x00000000915f7211 */ /* 0x000fe400008f0eff */
[----:B------:R-:W-:-:S02]  /*1e30*/  LEA R84, P1, R115, R2, 0x1 ;  /* 0x0000000273547211 */ /* 0x000fc400078208ff */
[----:B------:R-:W-:Y:S01]  /*1e40*/  LEA.HI.X.SX32 R91, R149, R0, 0x1, P0 ;  /* 0x00000000955b7211 */ /* 0x000fe200000f0eff */
[----:B------:R-:W-:Y:S01]  /*1e50*/  IMAD R145, R12, 0x2, R145 ;  /* 0x000000020c917824 */ /* 0x000fe200078e0291 */
[----:B------:R-:W-:Y:S01]  /*1e60*/  LEA R78, P0, R153, R2, 0x1 ;  /* 0x00000002994e7211 */ /* 0x000fe200078008ff */
[----:B------:R-:W5:Y:S01]  /*1e70*/  LDG.E.U16 R143, desc[UR6][R94.64] ;  /* 0x000000065e8f7981 */ /* 0x000f62000c1e1500 */
[----:B------:R-:W-:Y:S02]  /*1e80*/  LEA.HI.X.SX32 R85, R115, R0, 0x1, P1 ;  /* 0x0000000073557211 */ /* 0x000fe400008f0eff */
[----:B------:R-:W-:Y:S01]  /*1e90*/  LEA R100, P1, R151, R2, 0x1 ;  /* 0x0000000297647211 */ /* 0x000fe200078208ff */
[----:B------:R2:W5:Y:S01]  /*1ea0*/  LDG.E.U16 R115, desc[UR6][R86.64] ;  /* 0x0000000656737981 */ /* 0x000562000c1e1500 */
[----:B------:R-:W-:Y:S02]  /*1eb0*/  LEA.HI.X.SX32 R79, R153, R0, 0x1, P0 ;  /* 0x00000000994f7211 */ /* 0x000fe400000f0eff */
[----:B0-----:R-:W-:Y:S01]  /*1ec0*/  LEA R82, P0, R113, R2, 0x1 ;  /* 0x0000000271527211 */ /* 0x001fe200078008ff */
[----:B------:R0:W5:Y:S01]  /*1ed0*/  LDG.E.U16 R125, desc[UR6][R84.64] ;  /* 0x00000006547d7981 */ /* 0x000162000c1e1500 */
[----:B------:R-:W-:-:S02]  /*1ee0*/  LEA.HI.X.SX32 R101, R151, R0, 0x1, P1 ;  /* 0x0000000097657211 */ /* 0x000fc400008f0eff */
[----:B-1----:R-:W-:Y:S01]  /*1ef0*/  LEA R80, P1, R139, R2, 0x1 ;  /* 0x000000028b507211 */ /* 0x002fe200078208ff */
[----:B------:R1:W5:Y:S01]  /*1f00*/  LDG.E.U16 R128, desc[UR6][R90.64] ;  /* 0x000000065a807981 */ /* 0x000362000c1e1500 */
[----:B------:R-:W-:Y:S02]  /*1f10*/  LEA.HI.X.SX32 R83, R113, R0, 0x1, P0 ;  /* 0x0000000071537211 */ /* 0x000fe400000f0eff */
[----:B--2---:R-:W-:Y:S01]  /*1f20*/  LEA R86, P0, R145, R2, 0x1 ;  /* 0x0000000291567211 */ /* 0x004fe200078008ff */
[----:B------:R2:W5:Y:S01]  /*1f30*/  LDG.E.U16 R133, desc[UR6][R100.64] ;  /* 0x0000000664857981 */ /* 0x000562000c1e1500 */
[----:B0-----:R-:W-:Y:S01]  /*1f40*/  IMAD R85, R12, 0x2, R145 ;  /* 0x000000020c557824 */ /* 0x001fe200078e0291 */
[-C--:B------:R-:W-:Y:S02]  /*1f50*/  LEA.HI.X.SX32 R81, R139, R0.reuse, 0x1, P1 ;  /* 0x000000008b517211 */ /* 0x080fe400008f0eff */
[----:B------:R0:W5:Y:S01]  /*1f60*/  LDG.E.U16 R113, desc[UR6][R78.64] ;  /* 0x000000064e717981 */ /* 0x000162000c1e1500 */
[----:B------:R-:W-:-:S02]  /*1f70*/  LEA.HI.X.SX32 R87, R145, R0, 0x1, P0 ;  /* 0x0000000091577211 */ /* 0x000fc400000f0eff */
[-C--:B-1----:R-:W-:Y:S01]  /*1f80*/  LEA R90, P1, R85, R2.reuse, 0x1 ;  /* 0x00000002555a7211 */ /* 0x082fe200078208ff */
[----:B------:R-:W5:Y:S01]  /*1f90*/  LDG.E.U16 R12, desc[UR6][R82.64] ;  /* 0x00000006520c7981 */ /* 0x000f62000c1e1500 */
[----:B------:R-:W-:Y:S02]  /*1fa0*/  LEA R84, P0, R105, R2, 0x1 ;  /* 0x0000000269547211 */ /* 0x000fe400078008ff */
[-C--:B------:R-:W-:Y:S01]  /*1fb0*/  LEA.HI.X.SX32 R91, R85, R0.reuse, 0x1, P1 ;  /* 0x00000000555b7211 */ /* 0x080fe200008f0eff */
[----:B------:R1:W5:Y:S01]  /*1fc0*/  LDG.E.U16 R139, desc[UR6][R80.64] ;  /* 0x00000006508b7981 */ /* 0x000362000c1e1500 */
[----:B------:R-:W-:Y:S02]  /*1fd0*/  LEA.HI.X.SX32 R85, R105, R0, 0x1, P0 ;  /* 0x0000000069557211 */ /* 0x000fe400000f0eff */
[-C--:B--2---:R-:W-:Y:S01]  /*1fe0*/  LEA R100, P0, R109, R2.reuse, 0x1 ;  /* 0x000000026d647211 */ /* 0x084fe200078008ff */
[----:B------:R2:W5:Y:S01]  /*1ff0*/  LDG.E.U16 R145, desc[UR6][R86.64] ;  /* 0x0000000656917981 */ /* 0x000562000c1e1500 */
[----:B------:R-:W-:-:S02]  /*2000*/  LEA R94, P1, R117, R2, 0x1 ;  /* 0x00000002755e7211 */ /* 0x000fc400078208ff */
[----:B------:R-:W-:Y:S01]  /*2010*/  LEA.HI.X.SX32 R101, R109, R0, 0x1, P0 ;  /* 0x000000006d657211 */ /* 0x000fe200000f0eff */
[----:B------:R2:W5:Y:S01]  /*2020*/  LDG.E.U16 R105, desc[UR6][R90.64] ;  /* 0x000000065a697981 */ /* 0x000562000c1e1500 */
[----:B0-----:R-:W-:Y:S02]  /*2030*/  LEA R78, P0, R123, R2, 0x1 ;  /* 0x000000027b4e7211 */ /* 0x001fe400078008ff */
[-C--:B------:R-:W-:Y:S01]  /*2040*/  LEA.HI.X.SX32 R95, R117, R0.reuse, 0x1, P1 ;  /* 0x00000000755f7211 */ /* 0x080fe200008f0eff */
[----:B------:R-:W5:Y:S01]  /*2050*/  LDG.E.U16 R84, desc[UR6][R84.64] ;  /* 0x0000000654547981 */ /* 0x000f62000c1e1500 */
[----:B------:R-:W-:Y:S02]  /*2060*/  LEA.HI.X.SX32 R79, R123, R0, 0x1, P0 ;  /* 0x000000007b4f7211 */ /* 0x000fe400000f0eff */
[-C--:B-1----:R-:W-:Y:S01]  /*2070*/  LEA R80, P0, R129, R2.reuse, 0x1 ;  /* 0x0000000281507211 */ /* 0x082fe200078008ff */
[----:B------:R-:W5:Y:S01]  /*2080*/  LDG.E.U16 R100, desc[UR6][R100.64] ;  /* 0x0000000664647981 */ /* 0x000f62000c1e1500 */
[----:B------:R-:W-:-:S02]  /*2090*/  LEA R82, P1, R135, R2, 0x1 ;  /* 0x0000000287527211 */ /* 0x000fc400078208ff */
[-C--:B------:R-:W-:Y:S01]  /*20a0*/  LEA.HI.X.SX32 R81, R129, R0.reuse, 0x1, P0 ;  /* 0x0000000081517211 */ /* 0x080fe200000f0eff */
[----:B------:R-:W5:Y:S01]  /*20b0*/  LDG.E.U16 R94, desc[UR6][R94.64] ;  /* 0x000000065e5e7981 */ /* 0x000f62000c1e1500 */
[----:B------:R-:W-:Y:S02]  /*20c0*/  LEA.HI.X.SX32 R83, R135, R0, 0x1, P1 ;  /* 0x0000000087537211 */ /* 0x000fe400008f0eff */
[-C--:B--2---:R-:W-:Y:S01]  /*20d0*/  LEA R86, P0, R137, R2.reuse, 0x1 ;  /* 0x0000000289567211 */ /* 0x084fe200078008ff */
[----:B------:R0:W2:Y:S01]  /*20e0*/  LDG.E.U16 R78, desc[UR6][R78.64] ;  /* 0x000000064e4e7981 */ /* 0x0000a2000c1e1500 */
[----:B------:R-:W-:Y:S02]  /*20f0*/  LEA R90, P1, R131, R2, 0x1 ;  /* 0x00000002835a7211 */ /* 0x000fe400078208ff */
[-C--:B------:R-:W-:Y:S01]  /*2100*/  LEA.HI.X.SX32 R87, R137, R0.reuse, 0x1, P0 ;  /* 0x0000000089577211 */ /* 0x080fe200000f0eff */
[----:B------:R-:W2:Y:S01]  /*2110*/  LDG.E.U16 R80, desc[UR6][R80.64] ;  /* 0x0000000650507981 */ /* 0x000ea2000c1e1500 */
[----:B------:R-:W-:-:S03]  /*2120*/  LEA.HI.X.SX32 R91, R131, R0, 0x1, P1 ;  /* 0x00000000835b7211 */ /* 0x000fc600008f0eff */
[----:B------:R-:W2:Y:S04]  /*2130*/  LDG.E.U16 R82, desc[UR6][R82.64] ;  /* 0x0000000652527981 */ /* 0x000ea8000c1e1500 */
[----:B------:R-:W2:Y:S04]  /*2140*/  LDG.E.U16 R86, desc[UR6][R86.64] ;  /* 0x0000000656567981 */ /* 0x000ea8000c1e1500 */
[----:B------:R-:W2:Y:S01]  /*2150*/  LDG.E.U16 R90, desc[UR6][R90.64] ;  /* 0x000000065a5a7981 */ /* 0x000ea2000c1e1500 */
[----:B------:R-:W1:Y:S01]  /*2160*/  S2UR UR5, SR_CgaCtaId ;  /* 0x00000000000579c3 */ /* 0x000e620000008800 */
[----:B------:R-:W-:Y:S01]  /*2170*/  SHF.R.S32.HI R2, RZ, 0x7, R168 ;  /* 0x00000007ff027819 */ /* 0x000fe200000114a8 */
[----:B------:R-:W-:-:S03]  /*2180*/  IMAD.SHL.U32 R0, R168, 0x2, RZ ;  /* 0x00000002a8007824 */ /* 0x000fc600078e00ff */
[----:B------:R-:W-:-:S04]  /*2190*/  SGXT R2, R2, 0x1 ;  /* 0x000000010202781a */ /* 0x000fc80000000200 */
[----:B0-----:R-:W-:Y:S01]  /*21a0*/  LOP3.LUT R79, R2, 0x90, RZ, 0xc0, !PT ;  /* 0x00000090024f7812 */ /* 0x001fe200078ec0ff */
[----:B------:R-:W-:Y:S01]  /*21b0*/  IMAD.SHL.U32 R2, R168, 0x200, RZ ;  /* 0x00000200a8027824 */ /* 0x000fe200078e00ff */
[----:B------:R-:W-:Y:S02]  /*21c0*/  UMOV UR4, 0x400 ;  /* 0x0000040000047882 */ /* 0x000fe40000000000 */
[----:B------:R-:W-:-:S04]  /*21d0*/  LOP3.LUT R79, R79, 0x7e, R0, 0x78, !PT ;  /* 0x0000007e4f4f7812 */ /* 0x000fc800078e7800 */
[----:B------:R-:W-:Y:S02]  /*21e0*/  LOP3.LUT R79, R79, 0x8000, R2, 0xf8, !PT ;  /* 0x000080004f4f7812 */ /* 0x000fe400078ef802 */
[----:B------:R-:W-:Y:S01]  /*21f0*/  ISETP.GE.AND P0, PT, R169, 0x1, PT ;  /* 0x00000001a900780c */ /* 0x000fe20003f06270 */
[----:B-1----:R-:W-:Y:S01]  /*2200*/  ULEA UR4, UR5, UR4, 0x18 ;  /* 0x0000000405047291 */ /* 0x002fe2000f8ec03f */
[----:B------:R-:W-:-:S08]  /*2210*/  LOP3.LUT R2, R79, 0x20, RZ, 0x3c, !PT ;  /* 0x000000204f027812 */ /* 0x000fd000078e3cff */
[----:B------:R0:W-:Y:S04]  /*2220*/  STS.U16 [R79+UR4], R3 ;  /* 0x000000034f007988 */ /* 0x0001e80008000404 */
[----:B------:R-:W-:Y:S04]  /*2230*/  STS.U16 [R79+UR4+0x400], R7 ;  /* 0x000400074f007988 */ /* 0x000fe80008000404 */
[----:B------:R1:W-:Y:S01]  /*2240*/  STS.U16 [R79+UR4+0x800], R11 ;  /* 0x0008000b4f007988 */ /* 0x0003e20008000404 */
[----:B0-----:R-:W-:-:S03]  /*2250*/  LOP3.LUT R3, R79, 0x40, RZ, 0x3c, !PT ;  /* 0x000000404f037812 */ /* 0x001fc600078e3cff */
[----:B------:R-:W-:Y:S04]  /*2260*/  STS.U16 [R79+UR4+0xc00], R16 ;  /* 0x000c00104f007988 */ /* 0x000fe80008000404 */
        /* <DEDUP_REMOVED lines=12> */
[----:B---3--:R-:W-:Y:S04]  /*2330*/  STS.U16 [R79+UR4+0x4000], R68 ;  /* 0x004000444f007988 */ /* 0x008fe80008000404 */
[----:B------:R-:W-:Y:S04]  /*2340*/  STS.U16 [R79+UR4+0x4400], R72 ;  /* 0x004400484f007988 */ /* 0x000fe80008000404 */
[----:B----4-:R-:W-:Y:S04]  /*2350*/  STS.U16 [R79+UR4+0x4800], R76 ;  /* 0x0048004c4f007988 */ /* 0x010fe80008000404 */
[----:B-----5:R-:W-:Y:S04]  /*2360*/  STS.U16 [R79+UR4+0x4c00], R92 ;  /* 0x004c005c4f007988 */ /* 0x020fe80008000404 */
[----:B------:R-:W-:Y:S04]  /*2370*/  STS.U16 [R79+UR4+0x5000], R98 ;  /* 0x005000624f007988 */ /* 0x000fe80008000404 */
[----:B------:R-:W-:Y:S04]  /*2380*/  STS.U16 [R79+UR4+0x5400], R104 ;  /* 0x005400684f007988 */ /* 0x000fe80008000404 */
[----:B------:R-:W-:Y:S01]  /*2390*/  STS.U16 [R79+UR4+0x5800], R110 ;  /* 0x0058006e4f007988 */ /* 0x000fe20008000404 */
[----:B-1----:R-:W-:Y:S01]  /*23a0*/  IMAD.MOV.U32 R11, RZ, RZ, -0x800000 ;  /* 0xff800000ff0b7424 */ /* 0x002fe200078e00ff */
[----:B------:R-:W-:Y:S01]  /*23b0*/  CS2R R146, SRZ ;  /* 0x0000000000927805 */ /* 0x000fe2000001ff00 */
[----:B------:R-:W-:Y:S01]  /*23c0*/  IMAD.MOV.U32 R7, RZ, RZ, 0x3f800000 ;  /* 0x3f800000ff077424 */ /* 0x000fe200078e00ff */
[----:B------:R-:W-:-:S02]  /*23d0*/  CS2R R148, SRZ ;  /* 0x0000000000947805 */ /* 0x000fc4000001ff00 */
[----:B------:R-:W-:Y:S01]  /*23e0*/  CS2R R150, SRZ ;  /* 0x0000000000967805 */ /* 0x000fe2000001ff00 */
        /* <DEDUP_REMOVED lines=40> */
[----:B------:R0:W-:Y:S04]  /*2670*/  STS.U16 [R2+UR4+0x7d00], R143 ;  /* 0x007d008f02007988 */ /* 0x0001e80008000404 */
[----:B------:R-:W-:Y:S01]  /*2680*/  STS.U16 [R3+UR4+0x200], R5 ;  /* 0x0002000503007988 */ /* 0x000fe20008000404 */
        /* <DEDUP_REMOVED lines=31> */
[----:B------:R-:W-:Y:S01]  /*2880*/  STS.U16 [R3+UR4+0x7e00], R145 ;  /* 0x007e009103007988 */ /* 0x000fe20008000404 */
[----:B------:R-:W-:-:S03]  /*2890*/  CS2R R24, SRZ ;  /* 0x0000000000187805 */ /* 0x000fc6000001ff00 */
[----:B------:R0:W-:Y:S01]  /*28a0*/  STS.U16 [R2+UR4+0x300], R6 ;  /* 0x0003000602007988 */ /* 0x0001e20008000404 */
[----:B------:R-:W-:-:S03]  /*28b0*/  CS2R R28, SRZ ;  /* 0x00000000001c7805 */ /* 0x000fc6000001ff00 */
[----:B------:R1:W-:Y:S01]  /*28c0*/  STS.U16 [R2+UR4+0x700], R10 ;  /* 0x0007000a02007988 */ /* 0x0003e20008000404 */
[----:B------:R-:W-:-:S03]  /*28d0*/  CS2R R32, SRZ ;  /* 0x0000000000207805 */ /* 0x000fc6000001ff00 */
[----:B------:R-:W-:Y:S01]  /*28e0*/  STS.U16 [R2+UR4+0xb00], R15 ;  /* 0x000b000f02007988 */ /* 0x000fe20008000404 */
[----:B------:R-:W-:-:S03]  /*28f0*/  CS2R R36, SRZ ;  /* 0x0000000000247805 */ /* 0x000fc6000001ff00 */
[----:B------:R-:W-:Y:S01]  /*2900*/  STS.U16 [R2+UR4+0xf00], R19 ;  /* 0x000f001302007988 */ /* 0x000fe20008000404 */
[----:B0-----:R-:W-:-:S03]  /*2910*/  IMAD.MOV.U32 R6, RZ, RZ, 0x3f800000 ;  /* 0x3f800000ff067424 */ /* 0x001fc600078e00ff */
[----:B------:R-:W-:Y:S01]  /*2920*/  STS.U16 [R2+UR4+0x1300], R23 ;  /* 0x0013001702007988 */ /* 0x000fe20008000404 */
[----:B-1----:R-:W-:-:S03]  /*2930*/  IMAD.MOV.U32 R10, RZ, RZ, -0x800000 ;  /* 0xff800000ff0a7424 */ /* 0x002fc600078e00ff */
[----:B------:R0:W-:Y:S01]  /*2940*/  STS.U16 [R2+UR4+0x1700], R27 ;  /* 0x0017001b02007988 */ /* 0x0001e20008000404 */
[----:B------:R-:W-:-:S03]  /*2950*/  CS2R R40, SRZ ;  /* 0x0000000000287805 */ /* 0x000fc6000001ff00 */
[----:B------:R-:W-:Y:S01]  /*2960*/  STS.U16 [R2+UR4+0x7f00], R105 ;  /* 0x007f006902007988 */ /* 0x000fe20008000404 */
[----:B------:R-:W-:-:S03]  /*2970*/  CS2R R44, SRZ ;  /* 0x00000000002c7805 */ /* 0x000fc6000001ff00 */
[----:B------:R1:W-:Y:S01]  /*2980*/  STS.U16 [R2+UR4+0x1b00], R31 ;  /* 0x001b001f02007988 */ /* 0x0003e20008000404 */
[----:B------:R-:W-:-:S03]  /*2990*/  CS2R R48, SRZ ;  /* 0x0000000000307805 */ /* 0x000fc6000001ff00 */
[----:B------:R3:W-:Y:S01]  /*29a0*/  STS.U16 [R2+UR4+0x1f00], R35 ;  /* 0x001f002302007988 */ /* 0x0007e20008000404 */
[----:B0-----:R-:W-:-:S03]  /*29b0*/  CS2R R26, SRZ ;  /* 0x00000000001a7805 */ /* 0x001fc6000001ff00 */
[----:B------:R0:W-:Y:S01]  /*29c0*/  STS.U16 [R2+UR4+0x2300], R39 ;  /* 0x0023002702007988 */ /* 0x0001e20008000404 */
[----:B------:R-:W-:-:S03]  /*29d0*/  CS2R R52, SRZ ;  /* 0x0000000000347805 */ /* 0x000fc6000001ff00 */
[----:B------:R4:W-:Y:S01]  /*29e0*/  STS.U16 [R2+UR4+0x2700], R43 ;  /* 0x0027002b02007988 */ /* 0x0009e20008000404 */
[----:B-1----:R-:W-:-:S03]  /*29f0*/  CS2R R30, SRZ ;  /* 0x00000000001e7805 */ /* 0x002fc6000001ff00 */
[----:B------:R1:W-:Y:S01]  /*2a00*/  STS.U16 [R2+UR4+0x2b00], R47 ;  /* 0x002b002f02007988 */ /* 0x0003e20008000404 */
[----:B---3--:R-:W-:-:S03]  /*2a10*/  CS2R R34, SRZ ;  /* 0x0000000000227805 */ /* 0x008fc6000001ff00 */
[----:B------:R3:W-:Y:S01]  /*2a20*/  STS.U16 [R2+UR4+0x2f00], R51 ;  /* 0x002f003302007988 */ /* 0x0007e20008000404 */
[----:B0-----:R-:W-:-:S03]  /*2a30*/  CS2R R38, SRZ ;  /* 0x0000000000267805 */ /* 0x001fc6000001ff00 */
[----:B------:R0:W-:Y:S01]  /*2a40*/  STS.U16 [R2+UR4+0x3300], R55 ;  /* 0x0033003702007988 */ /* 0x0001e20008000404 */
[----:B----4-:R-:W-:-:S03]  /*2a50*/  CS2R R42, SRZ ;  /* 0x00000000002a7805 */ /* 0x010fc6000001ff00 */
[----:B------:R4:W-:Y:S01]  /*2a60*/  STS.U16 [R2+UR4+0x3700], R59 ;  /* 0x0037003b02007988 */ /* 0x0009e20008000404 */
[----:B-1----:R-:W-:-:S03]  /*2a70*/  CS2R R46, SRZ ;  /* 0x00000000002e7805 */ /* 0x002fc6000001ff00 */
[----:B------:R1:W-:Y:S01]  /*2a80*/  STS.U16 [R2+UR4+0x3b00], R63 ;  /* 0x003b003f02007988 */ /* 0x0003e20008000404 */
[----:B---3--:R-:W-:-:S03]  /*2a90*/  CS2R R50, SRZ ;  /* 0x0000000000327805 */ /* 0x008fc6000001ff00 */
[----:B------:R3:W-:Y:S01]  /*2aa0*/  STS.U16 [R2+UR4+0x3f00], R67 ;  /* 0x003f004302007988 */ /* 0x0007e20008000404 */
[----:B0-----:R-:W-:-:S03]  /*2ab0*/  CS2R R54, SRZ ;  /* 0x0000000000367805 */ /* 0x001fc6000001ff00 */
[----:B------:R0:W-:Y:S01]  /*2ac0*/  STS.U16 [R2+UR4+0x4300], R71 ;  /* 0x0043004702007988 */ /* 0x0001e20008000404 */
[----:B------:R-:W-:-:S03]  /*2ad0*/  CS2R R56, SRZ ;  /* 0x0000000000387805 */ /* 0x000fc6000001ff00 */
[----:B------:R5:W-:Y:S01]  /*2ae0*/  STS.U16 [R2+UR4+0x4700], R75 ;  /* 0x0047004b02007988 */ /* 0x000be20008000404 */
[----:B----4-:R-:W-:-:S03]  /*2af0*/  CS2R R58, SRZ ;  /* 0x00000000003a7805 */ /* 0x010fc6000001ff00 */
[----:B------:R-:W-:Y:S01]  /*2b00*/  STS.U16 [R2+UR4+0x4b00], R89 ;  /* 0x004b005902007988 */ /* 0x000fe20008000404 */
[----:B------:R-:W-:-:S03]  /*2b10*/  CS2R R60, SRZ ;  /* 0x00000000003c7805 */ /* 0x000fc6000001ff00 */
[----:B------:R-:W-:Y:S01]  /*2b20*/  STS.U16 [R2+UR4+0x4f00], R97 ;  /* 0x004f006102007988 */ /* 0x000fe20008000404 */
[----:B-1----:R-:W-:-:S03]  /*2b30*/  CS2R R62, SRZ ;  /* 0x00000000003e7805 */ /* 0x002fc6000001ff00 */
[----:B------:R-:W-:Y:S01]  /*2b40*/  STS.U16 [R2+UR4+0x5300], R103 ;  /* 0x0053006702007988 */ /* 0x000fe20008000404 */
[----:B------:R-:W-:-:S03]  /*2b50*/  CS2R R64, SRZ ;  /* 0x0000000000407805 */ /* 0x000fc6000001ff00 */
[----:B------:R-:W-:Y:S01]  /*2b60*/  STS.U16 [R2+UR4+0x5700], R108 ;  /* 0x0057006c02007988 */ /* 0x000fe20008000404 */
[----:B---3--:R-:W-:-:S03]  /*2b70*/  CS2R R66, SRZ ;  /* 0x0000000000427805 */ /* 0x008fc6000001ff00 */
[----:B------:R-:W-:Y:S01]  /*2b80*/  STS.U16 [R2+UR4+0x5b00], R114 ;  /* 0x005b007202007988 */ /* 0x000fe20008000404 */
[----:B------:R-:W-:-:S03]  /*2b90*/  CS2R R68, SRZ ;  /* 0x0000000000447805 */ /* 0x000fc6000001ff00 */
[----:B------:R1:W-:Y:S01]  /*2ba0*/  STS.U16 [R2+UR4+0x5f00], R84 ;  /* 0x005f005402007988 */ /* 0x0003e20008000404 */
[----:B0-----:R-:W-:-:S03]  /*2bb0*/  CS2R R70, SRZ ;  /* 0x0000000000467805 */ /* 0x001fc6000001ff00 */
[----:B------:R-:W-:Y:S01]  /*2bc0*/  STS.U16 [R2+UR4+0x6300], R100 ;  /* 0x0063006402007988 */ /* 0x000fe20008000404 */
[----:B------:R-:W-:-:S03]  /*2bd0*/  CS2R R72, SRZ ;  /* 0x0000000000487805 */ /* 0x000fc6000001ff00 */
[----:B------:R-:W-:Y:S01]  /*2be0*/  STS.U16 [R2+UR4+0x6700], R94 ;  /* 0x0067005e02007988 */ /* 0x000fe20008000404 */
[----:B-----5:R-:W-:-:S03]  /*2bf0*/  CS2R R74, SRZ ;  /* 0x00000000004a7805 */ /* 0x020fc6000001ff00 */
[----:B--2---:R0:W-:Y:S01]  /*2c00*/  STS.U16 [R2+UR4+0x6b00], R78 ;  /* 0x006b004e02007988 */ /* 0x0041e20008000404 */
[----:B------:R-:W-:-:S03]  /*2c10*/  CS2R R76, SRZ ;  /* 0x00000000004c7805 */ /* 0x000fc6000001ff00 */
[----:B------:R2:W-:Y:S01]  /*2c20*/  STS.U16 [R2+UR4+0x6f00], R80 ;  /* 0x006f005002007988 */ /* 0x0005e20008000404 */
[----:B-1----:R-:W-:-:S03]  /*2c30*/  CS2R R84, SRZ ;  /* 0x0000000000547805 */ /* 0x002fc6000001ff00 */
[----:B------:R1:W-:Y:S01]  /*2c40*/  STS.U16 [R2+UR4+0x7300], R82 ;  /* 0x0073005202007988 */ /* 0x0003e20008000404 */
[----:B------:R-:W-:-:S03]  /*2c50*/  CS2R R88, SRZ ;  /* 0x0000000000587805 */ /* 0x000fc6000001ff00 */
[----:B------:R3:W-:Y:S01]  /*2c60*/  STS.U16 [R2+UR4+0x7700], R86 ;  /* 0x0077005602007988 */ /* 0x0007e20008000404 */
[----:B0-----:R-:W-:-:S03]  /*2c70*/  CS2R R78, SRZ ;  /* 0x00000000004e7805 */ /* 0x001fc6000001ff00 */
[----:B------:R0:W-:Y:S01]  /*2c80*/  STS.U16 [R2+UR4+0x7b00], R90 ;  /* 0x007b005a02007988 */ /* 0x0001e20008000404 */
[----:B--2---:R-:W-:Y:S02]  /*2c90*/  CS2R R80, SRZ ;  /* 0x0000000000507805 */ /* 0x004fe4000001ff00 */
[----:B-1----:R-:W-:Y:S02]  /*2ca0*/  CS2R R82, SRZ ;  /* 0x0000000000527805 */ /* 0x002fe4000001ff00 */
[----:B------:R-:W-:Y:S02]  /*2cb0*/  CS2R R92, SRZ ;  /* 0x00000000005c7805 */ /* 0x000fe4000001ff00 */
[----:B------:R-:W-:Y:S02]  /*2cc0*/  CS2R R94, SRZ ;  /* 0x00000000005e7805 */ /* 0x000fe4000001ff00 */
[----:B------:R-:W-:Y:S02]  /*2cd0*/  CS2R R96, SRZ ;  /* 0x0000000000607805 */ /* 0x000fe4000001ff00 */
[----:B---3--:R-:W-:-:S02]  /*2ce0*/  CS2R R86, SRZ ;  /* 0x0000000000567805 */ /* 0x008fc4000001ff00 */
[----:B------:R-:W-:Y:S02]  /*2cf0*/  CS2R R98, SRZ ;  /* 0x0000000000627805 */ /* 0x000fe4000001ff00 */
[----:B------:R-:W-:Y:S02]  /*2d00*/  CS2R R100, SRZ ;  /* 0x0000000000647805 */ /* 0x000fe4000001ff00 */
[----:B------:R-:W-:Y:S02]  /*2d10*/  CS2R R102, SRZ ;  /* 0x0000000000667805 */ /* 0x000fe4000001ff00 */
[----:B0-----:R-:W-:Y:S02]  /*2d20*/  CS2R R90, SRZ ;  /* 0x00000000005a7805 */ /* 0x001fe4000001ff00 */
[----:B------:R-:W-:Y:S02]  /*2d30*/  CS2R R104, SRZ ;  /* 0x0000000000687805 */ /* 0x000fe4000001ff00 */
[----:B------:R-:W-:-:S02]  /*2d40*/  CS2R R106, SRZ ;  /* 0x00000000006a7805 */ /* 0x000fc4000001ff00 */
[----:B------:R-:W-:Y:S02]  /*2d50*/  CS2R R108, SRZ ;  /* 0x00000000006c7805 */ /* 0x000fe4000001ff00 */
[----:B------:R-:W-:Y:S02]  /*2d60*/  CS2R R110, SRZ ;  /* 0x00000000006e7805 */ /* 0x000fe4000001ff00 */
[----:B------:R-:W-:Y:S02]  /*2d70*/  CS2R R112, SRZ ;  /* 0x0000000000707805 */ /* 0x000fe4000001ff00 */
[----:B------:R-:W-:Y:S02]  /*2d80*/  CS2R R114, SRZ ;  /* 0x0000000000727805 */ /* 0x000fe4000001ff00 */
        /* <DEDUP_REMOVED lines=15> */
[----:B------:R-:W-:Y:S01]  /*2e80*/  LOP3.LUT R2, R168, 0xff, RZ, 0xc0, !PT ;  /* 0x000000ffa8027812 */ /* 0x000fe200078ec0ff */
[----:B------:R-:W-:Y:S06]  /*2e90*/  @!P0 BRA `(.L_x_0) ;  /* 0x0000003c00648947 */ /* 0x000fec0003800000 */
[----:B------:R-:W0:Y:S01]  /*2ea0*/  LDC.64 R4, c[0x0][0x260] ;  /* 0x00009800ff047b82 */ /* 0x000e220000000a00 */
[----:B------:R-:W-:Y:S01]  /*2eb0*/  SHF.R.U32.HI R3, RZ, 0x5, R168 ;  /* 0x00000005ff037819 */ /* 0x000fe200000116a8 */
[----:B------:R-:W-:Y:S01]  /*2ec0*/  ULDC UR5, c[0x0][0x258] ;  /* 0x0000960000057ab9 */ /* 0x000fe20000000800 */
[C---:B------:R-:W-:Y:S01]  /*2ed0*/  IMAD.SHL.U32 R7, R2.reuse, 0x2, RZ ;  /* 0x0000000202077824 */ /* 0x040fe200078e00ff */
[----:B------:R-:W-:Y:S01]  /*2ee0*/  ULDC.64 UR14, c[0x0][0x220] ;  /* 0x00008800000e7ab9 */ /* 0x000fe20000000a00 */
[----:B------:R-:W-:Y:S01]  /*2ef0*/  R2UR UR16, R3 ;  /* 0x00000000031072ca */ /* 0x000fe200000e0000 */
[----:B------:R-:W-:Y:S01]  /*2f00*/  IMAD R3, R2, UR5, RZ ;  /* 0x0000000502037c24 */ /* 0x000fe2000f8e02ff */
[----:B------:R-:W-:Y:S01]  /*2f10*/  ULDC.64 UR12, c[0x0][0x218] ;  /* 0x00008600000c7ab9 */ /* 0x000fe20000000a00 */
[----:B------:R-:W1:Y:S01]  /*2f20*/  S2UR UR8, SR_CTAID.Y ;  /* 0x00000000000879c3 */ /* 0x000e620000002600 */
[----:B------:R-:W-:Y:S01]  /*2f30*/  UMOV UR61, URZ ;  /* 0x0000003f003d7c82 */ /* 0x000fe20008000000 */
[C---:B------:R-:W-:Y:S01]  /*2f40*/  IMAD.SHL.U32 R219, R3.reuse, 0x2, RZ ;  /* 0x0000000203db7824 */ /* 0x040fe200078e00ff */
[----:B------:R-:W-:Y:S01]  /*2f50*/  CS2R R24, SRZ ;  /* 0x0000000000187805 */ /* 0x000fe2000001ff00 */
[----:B------:R-:W-:Y:S01]  /*2f60*/  IMAD.HI R3, R3, 0x2, RZ ;  /* 0x0000000203037827 */ /* 0x000fe200078e02ff */
[----:B------:R-:W-:-:S02]  /*2f70*/  CS2R R26, SRZ ;  /* 0x00000000001a7805 */ /* 0x000fc4000001ff00 */
[----:B------:R-:W-:Y:S02]  /*2f80*/  CS2R R28, SRZ ;  /* 0x00000000001c7805 */ /* 0x000fe4000001ff00 */
[----:B------:R-:W-:Y:S01]  /*2f90*/  CS2R R30, SRZ ;  /* 0x00000000001e7805 */ /* 0x000fe2000001ff00 */
[----:B------:R-:W1:Y:S01]  /*2fa0*/  LDC.64 R22, c[0x0][0x250] ;  /* 0x00009400ff167b82 */ /* 0x000e620000000a00 */
[----:B------:R-:W-:Y:S01]  /*2fb0*/  CS2R R32, SRZ ;  /* 0x0000000000207805 */ /* 0x000fe2000001ff00 */
[----:B------:R-:W-:Y:S01]  /*2fc0*/  UIADD3 UR5, UR16, 0x18, URZ ;  /* 0x0000001810057890 */ /* 0x000fe2000fffe03f */
[----:B------:R-:W-:Y:S01]  /*2fd0*/  CS2R R34, SRZ ;  /* 0x0000000000227805 */ /* 0x000fe2000001ff00 */
[----:B------:R-:W-:Y:S01]  /*2fe0*/  UIADD3 UR9, UR16, 0x58, URZ ;  /* 0x0000005810097890 */ /* 0x000fe2000fffe03f */
[----:B------:R-:W-:Y:S01]  /*2ff0*/  CS2R R36, SRZ ;  /* 0x0000000000247805 */ /* 0x000fe2000001ff00 */
[----:B------:R-:W-:Y:S01]  /*3000*/  UIADD3 UR10, UR16, 0x78, URZ ;  /* 0x00000078100a7890 */ /* 0x000fe2000fffe03f */
[----:B------:R-:W-:Y:S01]  /*3010*/  CS2R R38, SRZ ;  /* 0x0000000000267805 */ /* 0x000fe2000001ff00 */
[----:B------:R-:W2:Y:S01]  /*3020*/  LDC R21, c[0x0][0x268] ;  /* 0x00009a00ff157b82 */ /* 0x000ea20000000800 */
[----:B0-----:R0:W-:Y:S01]  /*3030*/  STL [R1+0x130], R5 ;  /* 0x0001300501007387 */ /* 0x0011e20000100800 */
[----:B------:R-:W-:Y:S01]  /*3040*/  IMAD.MOV.U32 R6, RZ, RZ, R5 ;  /* 0x000000ffff067224 */ /* 0x000fe200078e0005 */
[----:B------:R-:W-:Y:S01]  /*3050*/  UIADD3 UR11, UR16, 0x98, URZ ;  /* 0x00000098100b7890 */ /* 0x000fe2000fffe03f */
[----:B------:R-:W-:Y:S01]  /*3060*/  IMAD.MOV.U32 R8, RZ, RZ, R4 ;  /* 0x000000ffff087224 */ /* 0x000fe200078e0004 */
[----:B------:R-:W-:-:S02]  /*3070*/  LOP3.LUT R4, R168, 0x1f, RZ, 0xc0, !PT ;  /* 0x0000001fa8047812 */ /* 0x000fc400078ec0ff */
[----:B------:R-:W-:Y:S02]  /*3080*/  CS2R R40, SRZ ;  /* 0x0000000000287805 */ /* 0x000fe4000001ff00 */
[----:B------:R-:W-:Y:S02]  /*3090*/  CS2R R42, SRZ ;  /* 0x00000000002a7805 */ /* 0x000fe4000001ff00 */
[----:B------:R-:W-:Y:S02]  /*30a0*/  CS2R R44, SRZ ;  /* 0x00000000002c7805 */ /* 0x000fe4000001ff00 */
[----:B------:R-:W-:Y:S01]  /*30b0*/  CS2R R46, SRZ ;  /* 0x00000000002e7805 */ /* 0x000fe2000001ff00 */
[----:B------:R-:W-:Y:S01]  /*30c0*/  IMAD R6, R4, R6, RZ ;  /* 0x0000000604067224 */ /* 0x000fe200078e02ff */
[----:B0-----:R-:W-:Y:S02]  /*30d0*/  LOP3.LUT R5, R0, 0x7e, RZ, 0xc0, !PT ;  /* 0x0000007e00057812 */ /* 0x001fe400078ec0ff */
[----:B------:R-:W-:-:S02]  /*30e0*/  CS2R R48, SRZ ;  /* 0x0000000000307805 */ /* 0x000fc4000001ff00 */
[----:B------:R-:W-:Y:S02]  /*30f0*/  LOP3.LUT R0, R168, 0xc0, RZ, 0xc0, !PT ;  /* 0x000000c0a8007812 */ /* 0x000fe400078ec0ff */
[----:B------:R-:W-:Y:S02]  /*3100*/  CS2R R50, SRZ ;  /* 0x0000000000327805 */ /* 0x000fe4000001ff00 */
[----:B------:R-:W-:Y:S01]  /*3110*/  CS2R R52, SRZ ;  /* 0x0000000000347805 */ /* 0x000fe2000001ff00 */
[----:B-1----:R-:W-:Y:S01]  /*3120*/  IMAD R22, R22, UR8, RZ ;  /* 0x0000000816167c24 */ /* 0x002fe2000f8e02ff */
[----:B------:R-:W-:Y:S01]  /*3130*/  SHF.R.U32.HI R2, RZ, 0x2, R0 ;  /* 0x00000002ff027819 */ /* 0x000fe20000011600 */
[----:B------:R-:W-:Y:S01]  /*3140*/  IMAD R5, R0, 0x40, R5 ;  /* 0x0000004000057824 */ /* 0x000fe200078e0205 */
[----:B------:R-:W-:Y:S01]  /*3150*/  CS2R R54, SRZ ;  /* 0x0000000000367805 */ /* 0x000fe2000001ff00 */
[----:B------:R-:W-:Y:S01]  /*3160*/  IMAD R0, R8, UR8, RZ ;  /* 0x0000000808007c24 */ /* 0x000fe2000f8e02ff */
[----:B------:R-:W-:Y:S01]  /*3170*/  LOP3.LUT R4, R7, R2, RZ, 0x3c, !PT ;  /* 0x0000000207047212 */ /* 0x000fe200078e3cff */
[----:B------:R-:W-:Y:S01]  /*3180*/  IMAD.SHL.U32 R7, R6, 0x2, RZ ;  /* 0x0000000206077824 */ /* 0x000fe200078e00ff */
[----:B------:R-:W-:Y:S01]  /*3190*/  SHF.R.U32.HI R8, RZ, 0x5, R168 ;  /* 0x00000005ff087819 */ /* 0x000fe200000116a8 */
[----:B------:R-:W-:Y:S01]  /*31a0*/  IMAD.SHL.U32 R2, R0, 0x2, RZ ;  /* 0x0000000200027824 */ /* 0x000fe200078e00ff */
[----:B------:R-:W-:Y:S01]  /*31b0*/  UIADD3 UR8, UR16, 0x38, URZ ;  /* 0x0000003810087890 */ /* 0x000fe2000fffe03f */
[C---:B------:R-:W-:Y:S01]  /*31c0*/  IMAD.SHL.U32 R218, R22.reuse, 0x2, RZ ;  /* 0x0000000216da7824 */ /* 0x040fe200078e00ff */
[----:B------:R-:W-:Y:S01]  /*31d0*/  CS2R R56, SRZ ;  /* 0x0000000000387805 */ /* 0x000fe2000001ff00 */
[----:B------:R-:W-:Y:S01]  /*31e0*/  IMAD.HI R22, R22, 0x2, RZ ;  /* 0x0000000216167827 */ /* 0x000fe200078e02ff */
[----:B------:R-:W-:Y:S01]  /*31f0*/  IADD3 R169, P2, P3, R7, UR14, R2 ;  /* 0x0000000e07a97c10 */ /* 0x000fe2000fb5e002 */
[----:B------:R-:W-:Y:S01]  /*3200*/  UIADD3 UR14, UR16, 0xf8, URZ ;  /* 0x000000f8100e7890 */ /* 0x000fe2000fffe03f */
[----:B------:R-:W-:Y:S01]  /*3210*/  SGXT.U32 R2, R8, 0x3 ;  /* 0x000000030802781a */ /* 0x000fe20000000000 */
[----:B------:R-:W-:Y:S01]  /*3220*/  IMAD.HI R0, R0, 0x2, RZ ;  /* 0x0000000200007827 */ /* 0x000fe200078e02ff */
[----:B------:R-:W-:Y:S01]  /*3230*/  IADD3 R218, P0, P1, R219, UR12, R218 ;  /* 0x0000000cdbda7c10 */ /* 0x000fe2000f91e0da */
[----:B------:R-:W-:Y:S01]  /*3240*/  UIADD3 UR12, UR16, 0xb8, URZ ;  /* 0x000000b8100c7890 */ /* 0x000fe2000fffe03f */
[----:B------:R-:W-:Y:S01]  /*3250*/  CS2R R58, SRZ ;  /* 0x00000000003a7805 */ /* 0x000fe2000001ff00 */
[----:B--2---:R-:W-:Y:S01]  /*3260*/  IMAD R2, R2, R21, RZ ;  /* 0x0000001502027224 */ /* 0x004fe200078e02ff */
[----:B------:R-:W-:Y:S01]  /*3270*/  IADD3.X R219, R3, UR13, R22, P0, P1 ;  /* 0x0000000d03db7c10 */ /* 0x000fe200087e2416 */
[----:B------:R-:W-:Y:S01]  /*3280*/  IMAD.HI R7, R6, 0x2, RZ ;  /* 0x0000000206077827 */ /* 0x000fe200078e02ff */
[----:B------:R-:W-:Y:S01]  /*3290*/  UIADD3 UR13, UR16, 0xd8, URZ ;  /* 0x000000d8100d7890 */ /* 0x000fe2000fffe03f */
[----:B------:R-:W-:-:S02]  /*32a0*/  CS2R R60, SRZ ;  /* 0x00000000003c7805 */ /* 0x000fc4000001ff00 */
[CC--:B------:R-:W-:Y:S01]  /*32b0*/  LEA R172, P1, R2.reuse, R169.reuse, 0x1 ;  /* 0x000000a902ac7211 */ /* 0x0c0fe200078208ff */
[----:B------:R-:W-:Y:S01]  /*32c0*/  IMAD R3, R21, 0x8, R2 ;  /* 0x0000000815037824 */ /* 0x000fe200078e0202 */
[----:B------:R-:W-:Y:S01]  /*32d0*/  IADD3.X R19, R7, UR15, R0, P2, P3 ;  /* 0x0000000f07137c10 */ /* 0x000fe200097e6400 */
[C---:B------:R-:W-:Y:S01]  /*32e0*/  IMAD R6, R21.reuse, UR5, RZ ;  /* 0x0000000515067c24 */ /* 0x040fe2000f8e02ff */
[----:B------:R-:W-:Y:S01]  /*32f0*/  UMOV UR5, URZ ;  /* 0x0000003f00057c82 */ /* 0x000fe20008000000 */
[----:B------:R-:W-:Y:S01]  /*3300*/  IMAD R0, R21, 0x8, R3 ;  /* 0x0000000815007824 */ /* 0x000fe200078e0203 */
[----:B------:R-:W-:Y:S01]  /*3310*/  LEA R170, P6, R3, R169, 0x1 ;  /* 0x000000a903aa7211 */ /* 0x000fe200078c08ff */
[C---:B------:R-:W-:Y:S01]  /*3320*/  IMAD R10, R21.reuse, UR8, RZ ;  /* 0x00000008150a7c24 */ /* 0x040fe2000f8e02ff */
[----:B------:R-:W-:Y:S01]  /*3330*/  LEA.HI.X.SX32 R173, R2, R19, 0x1, P1 ;  /* 0x0000001302ad7211 */ /* 0x000fe200008f0eff */
[C---:B------:R-:W-:Y:S01]  /*3340*/  IMAD R7, R21.reuse, 0x10, R0 ;  /* 0x0000001015077824 */ /* 0x040fe200078e0200 */
[----:B------:R-:W-:Y:S01]  /*3350*/  LEA R246, P5, R6, R169, 0x1 ;  /* 0x000000a906f67211 */ /* 0x000fe200078a08ff */
[----:B------:R-:W-:Y:S01]  /*3360*/  IMAD R12, R21, UR9, RZ ;  /* 0x00000009150c7c24 */ /* 0x000fe2000f8e02ff */
[----:B------:R-:W-:Y:S01]  /*3370*/  LEA.HI.X.SX32 R171, R3, R19, 0x1, P6 ;  /* 0x0000001303ab7211 */ /* 0x000fe200030f0eff */
[C---:B------:R-:W-:Y:S01]  /*3380*/  IMAD R8, R21.reuse, 0x8, R7 ;  /* 0x0000000815087824 */ /* 0x040fe200078e0207 */
[----:B------:R-:W-:Y:S01]  /*3390*/  LEA R216, P0, R10, R169, 0x1 ;  /* 0x000000a90ad87211 */ /* 0x000fe200078008ff */
[C---:B------:R-:W-:Y:S01]  /*33a0*/  IMAD R13, R21.reuse, UR10, RZ ;  /* 0x0000000a150d7c24 */ /* 0x040fe2000f8e02ff */
[----:B------:R-:W-:Y:S01]  /*33b0*/  LEA.HI.X.SX32 R247, R6, R19, 0x1, P5 ;  /* 0x0000001306f77211 */ /* 0x000fe200028f0eff */
[C---:B------:R-:W-:Y:S01]  /*33c0*/  IMAD R9, R21.reuse, 0x8, R8 ;  /* 0x0000000815097824 */ /* 0x040fe200078e0208 */
[----:B------:R-:W-:Y:S01]  /*33d0*/  LEA R214, P4, R12, R169, 0x1 ;  /* 0x000000a90cd67211 */ /* 0x000fe200078808ff */
[C---:B------:R-:W-:Y:S01]  /*33e0*/  IMAD R14, R21.reuse, UR11, RZ ;  /* 0x0000000b150e7c24 */ /* 0x040fe2000f8e02ff */
[----:B------:R-:W-:Y:S01]  /*33f0*/  LEA.HI.X.SX32 R217, R10, R19, 0x1, P0 ;  /* 0x000000130ad97211 */ /* 0x000fe200000f0eff */
[----:B------:R-:W-:Y:S01]  /*3400*/  IMAD R11, R21, 0x10, R9 ;  /* 0x00000010150b7824 */ /* 0x000fe200078e0209 */
[----:B------:R-:W-:Y:S01]  /*3410*/  LEA R212, P3, R13, R169, 0x1 ;  /* 0x000000a90dd47211 */ /* 0x000fe200078608ff */
[C---:B------:R-:W-:Y:S01]  /*3420*/  IMAD R15, R21.reuse, UR12, RZ ;  /* 0x0000000c150f7c24 */ /* 0x040fe2000f8e02ff */
[----:B------:R-:W-:Y:S01]  /*3430*/  LEA.HI.X.SX32 R215, R12, R19, 0x1, P4 ;  /* 0x000000130cd77211 */ /* 0x000fe200020f0eff */
[----:B------:R-:W-:Y:S01]  /*3440*/  IMAD R2, R21, 0x8, R11 ;  /* 0x0000000815027824 */ /* 0x000fe200078e020b */
[CC--:B------:R-:W-:Y:S01]  /*3450*/  LEA R210, P2, R14.reuse, R169.reuse, 0x1 ;  /* 0x000000a90ed27211 */ /* 0x0c0fe200078408ff */
[----:B------:R-:W-:Y:S01]  /*3460*/  STL.64 [R1+0x10], R172 ;  /* 0x000010ac01007387 */ /* 0x000fe20000100a00 */
[----:B------:R-:W-:Y:S01]  /*3470*/  LEA R208, P1, R15, R169, 0x1 ;  /* 0x000000a90fd07211 */ /* 0x000fe200078208ff */
[----:B------:R-:W-:Y:S01]  /*3480*/  IMAD R3, R21, 0x8, R2 ;  /* 0x0000000815037824 */ /* 0x000fe200078e0202 */
[-C--:B------:R-:W-:Y:S01]  /*3490*/  LEA.HI.X.SX32 R213, R13, R19.reuse, 0x1, P3 ;  /* 0x000000130dd57211 */ /* 0x080fe200018f0eff */
[----:B------:R0:W-:Y:S01]  /*34a0*/  STL.64 [R1+0x8], R170 ;  /* 0x000008aa01007387 */ /* 0x0001e20000100a00 */
[-C--:B------:R-:W-:Y:S01]  /*34b0*/  LEA.HI.X.SX32 R211, R14, R19.reuse, 0x1, P2 ;  /* 0x000000130ed37211 */ /* 0x080fe200010f0eff */
[----:B------:R-:W-:Y:S01]  /*34c0*/  IMAD R6, R21, 0x10, R3 ;  /* 0x0000001015067824 */ /* 0x000fe200078e0203 */
[----:B------:R-:W-:Y:S01]  /*34d0*/  LEA.HI.X.SX32 R209, R15, R19, 0x1, P1 ;  /* 0x000000130fd17211 */ /* 0x000fe200008f0eff */
[C---:B------:R-:W-:Y:S01]  /*34e0*/  IMAD R17, R21.reuse, UR14, RZ ;  /* 0x0000000e15117c24 */ /* 0x040fe2000f8e02ff */
[CC--:B------:R-:W-:Y:S01]  /*34f0*/  LEA R234, P2, R8.reuse, R169.reuse, 0x1 ;  /* 0x000000a908ea7211 */ /* 0x0c0fe200078408ff */
[----:B------:R-:W-:Y:S01]  /*3500*/  IMAD R10, R21, 0x8, R6 ;  /* 0x00000008150a7824 */ /* 0x000fe200078e0206 */
[----:B------:R-:W-:Y:S01]  /*3510*/  LEA R238, P1, R7, R169, 0x1 ;  /* 0x000000a907ee7211 */ /* 0x000fe200078208ff */
[C---:B------:R-:W-:Y:S01]  /*3520*/  IMAD R16, R21.reuse, UR13, RZ ;  /* 0x0000000d15107c24 */ /* 0x040fe2000f8e02ff */
[-C--:B------:R-:W-:Y:S01]  /*3530*/  LEA.HI.X.SX32 R235, R8, R19.reuse, 0x1, P2 ;  /* 0x0000001308eb7211 */ /* 0x080fe200010f0eff */
[----:B------:R-:W-:Y:S01]  /*3540*/  IMAD R12, R21, 0x8, R10 ;  /* 0x00000008150c7824 */ /* 0x000fe200078e020a */
[----:B------:R-:W-:Y:S01]  /*3550*/  LEA.HI.X.SX32 R239, R7, R19, 0x1, P1 ;  /* 0x0000001307ef7211 */ /* 0x000fe200008f0eff */
[----:B------:R-:W-:Y:S01]  /*3560*/  IMAD R233, R23, 0x24, RZ ;  /* 0x0000002417e97824 */ /* 0x000fe200078e02ff */
[-C--:B0-----:R-:W-:Y:S01]  /*3570*/  LEA R170, P0, R0, R169.reuse, 0x1 ;  /* 0x000000a900aa7211 */ /* 0x081fe200078008ff */
[----:B------:R-:W-:Y:S01]  /*3580*/  IMAD R13, R21, 0x10, R12 ;  /* 0x00000010150d7824 */ /* 0x000fe200078e020c */
[----:B------:R-:W-:Y:S01]  /*3590*/  LEA R200, P2, R2, R169, 0x1 ;  /* 0x000000a902c87211 */ /* 0x000fe200078408ff */
[----:B------:R-:W-:Y:S01]  /*35a0*/  IMAD R229, R23, 0x22, RZ ;  /* 0x0000002217e57824 */ /* 0x000fe200078e02ff */
[----:B------:R-:W-:Y:S01]  /*35b0*/  LEA.HI.X.SX32 R171, R0, R19, 0x1, P0 ;  /* 0x0000001300ab7211 */ /* 0x000fe200000f0eff */
[----:B------:R-:W-:Y:S01]  /*35c0*/  IMAD R0, R21, 0x8, R13 ;  /* 0x0000000815007824 */ /* 0x000fe200078e020d */
[----:B------:R-:W-:Y:S01]  /*35d0*/  LEA R230, P0, R9, R169, 0x1 ;  /* 0x000000a909e67211 */ /* 0x000fe200078008ff */
[----:B------:R-:W-:Y:S01]  /*35e0*/  IMAD R167, R23, 0x12, RZ ;  /* 0x0000001217a77824 */ /* 0x000fe200078e02ff */
[----:B------:R-:W-:Y:S01]  /*35f0*/  LEA.HI.X.SX32 R201, R2, R19, 0x1, P2 ;  /* 0x0000001302c97211 */ /* 0x000fe200010f0eff */
[----:B------:R-:W-:Y:S01]  /*3600*/  IMAD R7, R21, 0x8, R0 ;  /* 0x0000000815077824 */ /* 0x000fe200078e0200 */
[----:B------:R-:W-:Y:S01]  /*3610*/  LEA R202, P1, R11, R169, 0x1 ;  /* 0x000000a90bca7211 */ /* 0x000fe200078208ff */
[----:B------:R0:W-:Y:S01]  /*3620*/  STL.64 [R1], R170 ;  /* 0x000000aa01007387 */ /* 0x0001e20000100a00 */
[----:B------:R-:W-:Y:S01]  /*3630*/  LEA.HI.X.SX32 R231, R9, R19, 0x1, P0 ;  /* 0x0000001309e77211 */ /* 0x000fe200000f0eff */
[----:B------:R-:W-:Y:S01]  /*3640*/  IMAD R2, R21, 0x10, R7 ;  /* 0x0000001015027824 */ /* 0x000fe200078e0207 */
[----:B------:R-:W-:Y:S01]  /*3650*/  LEA R198, P0, R3, R169, 0x1 ;  /* 0x000000a903c67211 */ /* 0x000fe200078008ff */
[----:B------:R-:W-:Y:S01]  /*3660*/  IMAD R237, R23, 0x26, RZ ;  /* 0x0000002617ed7824 */ /* 0x000fe200078e02ff */
[----:B------:R-:W-:Y:S01]  /*3670*/  LEA.HI.X.SX32 R203, R11, R19, 0x1, P1 ;  /* 0x000000130bcb7211 */ /* 0x000fe200008f0eff */
[----:B------:R-:W-:Y:S01]  /*3680*/  IMAD R8, R21, 0x8, R2 ;  /* 0x0000000815087824 */ /* 0x000fe200078e0202 */
[-C--:B------:R-:W-:Y:S01]  /*3690*/  LEA R194, P2, R10, R169.reuse, 0x1 ;  /* 0x000000a90ac27211 */ /* 0x080fe200078408ff */
[C---:B------:R-:W-:Y:S01]  /*36a0*/  IMAD R241, R23.reuse, 0x28, RZ ;  /* 0x0000002817f17824 */ /* 0x040fe200078e02ff */
[----:B------:R-:W-:Y:S01]  /*36b0*/  LEA R196, P1, R6, R169, 0x1 ;  /* 0x000000a906c47211 */ /* 0x000fe200078208ff */
[----:B------:R-:W-:Y:S01]  /*36c0*/  IMAD R223, R23, 0x11, RZ ;  /* 0x0000001117df7824 */ /* 0x000fe200078e02ff */
[-C--:B------:R-:W-:Y:S01]  /*36d0*/  LEA.HI.X.SX32 R199, R3, R19.reuse, 0x1, P0 ;  /* 0x0000001303c77211 */ /* 0x080fe200000f0eff */
[----:B------:R-:W-:Y:S01]  /*36e0*/  IMAD R3, R21, 0x8, R8 ;  /* 0x0000000815037824 */ /* 0x000fe200078e0208 */
[-C--:B------:R-:W-:Y:S01]  /*36f0*/  LEA.HI.X.SX32 R195, R10, R19.reuse, 0x1, P2 ;  /* 0x000000130ac37211 */ /* 0x080fe200010f0eff */
[----:B------:R-:W-:Y:S01]  /*3700*/  IMAD R154, R23, 0x14, RZ ;  /* 0x00000014179a7824 */ /* 0x000fe200078e02ff */
[----:B------:R-:W-:Y:S01]  /*3710*/  LEA.HI.X.SX32 R197, R6, R19, 0x1, P1 ;  /* 0x0000001306c57211 */ /* 0x000fe200008f0eff */
[----:B------:R-:W-:Y:S01]  /*3720*/  IMAD R6, R21, 0x10, R3 ;  /* 0x0000001015067824 */ /* 0x000fe200078e0203 */
[CC--:B------:R-:W-:Y:S01]  /*3730*/  LEA R188, P2, R0.reuse, R169.reuse, 0x1 ;  /* 0x000000a900bc7211 */ /* 0x0c0fe200078408ff */
[----:B------:R-:W-:Y:S01]  /*3740*/  IMAD R221, R23, 0x9, RZ ;  /* 0x0000000917dd7824 */ /* 0x000fe200078e02ff */
        /* <DEDUP_REMOVED lines=9> */
[C---:B------:R-:W-:Y:S01]  /*37e0*/  IMAD R243, R23.reuse, 0x2a, RZ ;  /* 0x0000002a17f37824 */ /* 0x040fe200078e02ff */
[----:B------:R-:W-:Y:S01]  /*37f0*/  LEA.HI.X.SX32 R193, R12, R19, 0x1, P0 ;  /* 0x000000130cc17211 */ /* 0x000fe200000f0eff */
[C---:B------:R-:W-:Y:S01]  /*3800*/  IMAD R150, R23.reuse, 0x16, RZ ;  /* 0x0000001617967824 */ /* 0x040fe200078e02ff */
[-C--:B------:R-:W-:Y:S01]  /*3810*/  LEA R182, P2, R8, R169.reuse, 0x1 ;  /* 0x000000a908b67211 */ /* 0x080fe200078408ff */
[----:B------:R-:W-:Y:S01]  /*3820*/  IMAD R159, R23, 0x5, RZ ;  /* 0x00000005179f7824 */ /* 0x000fe200078e02ff */
        /* <DEDUP_REMOVED lines=8> */
[-C--:B------:R-:W-:Y:S01]  /*38b0*/  LEA R176, P2, R0, R169.reuse, 0x1 ;  /* 0x000000a900b07211 */ /* 0x080fe200078408ff */
[C---:B------:R-:W-:Y:S01]  /*38c0*/  IMAD R227, R23.reuse, 0x2c, RZ ;  /* 0x0000002c17e37824 */ /* 0x040fe200078e02ff */
[----:B------:R-:W-:Y:S01]  /*38d0*/  LEA R178, P1, R6, R169, 0x1 ;  /* 0x000000a906b27211 */ /* 0x000fe200078208ff */
[----:B------:R-:W-:Y:S01]  /*38e0*/  IMAD R225, R23, 0x2e, RZ ;  /* 0x0000002e17e17824 */ /* 0x000fe200078e02ff */
[----:B------:R-:W-:Y:S01]  /*38f0*/  LEA.HI.X.SX32 R177, R0, R19, 0x1, P2 ;  /* 0x0000001300b17211 */ /* 0x000fe200010f0eff */
[----:B------:R-:W-:Y:S01]  /*3900*/  IMAD R0, R21, 0x8, R7 ;  /* 0x0000000815007824 */ /* 0x000fe200078e0207 */
[-C--:B------:R-:W-:Y:S01]  /*3910*/  LEA R180, P0, R3, R169.reuse, 0x1 ;  /* 0x000000a903b47211 */ /* 0x080fe200078008ff */
[----:B------:R-:W-:Y:S01]  /*3920*/  IMAD R145, R23, 0x6, RZ ;  /* 0x0000000617917824 */ /* 0x000fe200078e02ff */
[-C--:B------:R-:W-:Y:S01]  /*3930*/  LEA R204, P5, R17, R169.reuse, 0x1 ;  /* 0x000000a911cc7211 */ /* 0x080fe200078a08ff */
[C---:B------:R-:W-:Y:S01]  /*3940*/  IMAD R149, R23.reuse, 0x17, RZ ;  /* 0x0000001717957824 */ /* 0x040fe200078e02ff */
[----:B------:R-:W-:Y:S01]  /*3950*/  LEA R168, P3, R0, R169, 0x1 ;  /* 0x000000a900a87211 */ /* 0x000fe200078608ff */
[C---:B------:R-:W-:Y:S01]  /*3960*/  IMAD R144, R23.reuse, 0xc, RZ ;  /* 0x0000000c17907824 */ /* 0x040fe200078e02ff */
[-C--:B------:R-:W-:Y:S01]  /*3970*/  LEA.HI.X.SX32 R179, R6, R19.reuse, 0x1, P1 ;  /* 0x0000001306b37211 */ /* 0x080fe200008f0eff */
[----:B------:R-:W-:Y:S01]  /*3980*/  IMAD R141, R23, 0x18, RZ ;  /* 0x00000018178d7824 */ /* 0x000fe200078e02ff */
[----:B------:R-:W-:Y:S01]  /*3990*/  LEA.HI.X.SX32 R181, R3, R19, 0x1, P0 ;  /* 0x0000001303b57211 */ /* 0x000fe200000f0eff */
[C---:B------:R-:W-:Y:S01]  /*39a0*/  IMAD R147, R23.reuse, 0x3, RZ ;  /* 0x0000000317937824 */ /* 0x040fe200078e02ff */
[-C--:B------:R-:W-:Y:S01]  /*39b0*/  LEA R172, P1, R2, R169.reuse, 0x1 ;  /* 0x000000a902ac7211 */ /* 0x080fe200078208ff */
[C---:B------:R-:W-:Y:S01]  /*39c0*/  IMAD R165, R23.reuse, 0x30, RZ ;  /* 0x0000003017a57824 */ /* 0x040fe200078e02ff */
[-C--:B------:R-:W-:Y:S01]  /*39d0*/  LEA R206, P6, R16, R169.reuse, 0x1 ;  /* 0x000000a910ce7211 */ /* 0x080fe200078c08ff */
[----:B------:R-:W-:Y:S01]  /*39e0*/  IMAD R161, R23, 0x32, RZ ;  /* 0x0000003217a17824 */ /* 0x000fe200078e02ff */
[-C--:B------:R-:W-:Y:S01]  /*39f0*/  LEA R174, P0, R9, R169.reuse, 0x1 ;  /* 0x000000a909ae7211 */ /* 0x080fe200078008ff */
[----:B------:R-:W-:Y:S01]  /*3a00*/  IMAD R20, R23, 0x1a, RZ ;  /* 0x0000001a17147824 */ /* 0x000fe200078e02ff */
[----:B0-----:R-:W-:Y:S01]  /*3a10*/  LEA R170, P2, R7, R169, 0x1 ;  /* 0x000000a907aa7211 */ /* 0x001fe200078408ff */
[----:B------:R-:W-:Y:S01]  /*3a20*/  UIADD3 UR10, UR4, 0x10000, URZ ;  /* 0x00010000040a7890 */ /* 0x000fe2000fffe03f */
[-C--:B------:R-:W-:Y:S01]  /*3a30*/  LEA.HI.X.SX32 R169, R0, R19.reuse, 0x1, P3 ;  /* 0x0000001300a97211 */ /* 0x080fe200018f0eff */
[----:B------:R-:W-:Y:S01]  /*3a40*/  IMAD R155, R23, 0x34, RZ ;  /* 0x00000034179b7824 */ /* 0x000fe200078e02ff */
[-C--:B------:R-:W-:Y:S01]  /*3a50*/  LEA.HI.X.SX32 R205, R17, R19.reuse, 0x1, P5 ;  /* 0x0000001311cd7211 */ /* 0x080fe200028f0eff */
[----:B------:R-:W-:Y:S01]  /*3a60*/  IMAD R139, R23, 0x19, RZ ;  /* 0x00000019178b7824 */ /* 0x000fe200078e02ff */
[-C--:B------:R-:W-:Y:S01]  /*3a70*/  IADD3 R232, P3, R233, R218.reuse, RZ ;  /* 0x000000dae9e87210 */ /* 0x080fe20007f7e0ff */
[----:B------:R-:W-:Y:S01]  /*3a80*/  IMAD R22, R23, 0xd, RZ ;  /* 0x0000000d17167824 */ /* 0x000fe200078e02ff */
[-C--:B------:R-:W-:Y:S01]  /*3a90*/  LEA.HI.X.SX32 R173, R2, R19.reuse, 0x1, P1 ;  /* 0x0000001302ad7211 */ /* 0x080fe200008f0eff */
[----:B------:R-:W-:Y:S01]  /*3aa0*/  USHF.R.U32.HI UR10, URZ, 0x4, UR10 ;  /* 0x000000043f0a7899 */ /* 0x000fe2000801160a */
[-C--:B------:R-:W-:Y:S01]  /*3ab0*/  IADD3 R244, P5, R229, R218.reuse, RZ ;  /* 0x000000dae5f47210 */ /* 0x080fe20007fbe0ff */
[----:B------:R-:W-:Y:S01]  /*3ac0*/  IMAD R153, R23, 0x36, RZ ;  /* 0x0000003617997824 */ /* 0x000fe200078e02ff */
[----:B------:R-:W-:Y:S01]  /*3ad0*/  LEA.HI.X.SX32 R171, R7, R19, 0x1, P2 ;  /* 0x0000001307ab7211 */ /* 0x000fe200010f0eff */
[----:B------:R-:W-:Y:S01]  /*3ae0*/  USGXT.U32 UR60, UR10, 0xe ;  /* 0x0000000e0a3c789a */ /* 0x000fe20008000000 */
[-C--:B------:R-:W-:Y:S01]  /*3af0*/  IADD3 R228, P1, R167, R218.reuse, RZ ;  /* 0x000000daa7e47210 */ /* 0x080fe20007f3e0ff */
[----:B------:R0:W-:Y:S01]  /*3b00*/  STL [R1+0x88], R244 ;  /* 0x000088f401007387 */ /* 0x0001e20000100800 */
[-C--:B------:R-:W-:Y:S01]  /*3b10*/  IADD3 R236, P4, R237, R218.reuse, RZ ;  /* 0x000000daedec7210 */ /* 0x080fe20007f9e0ff */
[----:B------:R-:W-:Y:S01]  /*3b20*/  IMAD.MOV.U32 R240, RZ, RZ, R244 ;  /* 0x000000fffff07224 */ /* 0x000fe200078e00f4 */
[-C--:B------:R-:W-:Y:S01]  /*3b30*/  IADD3 R250, P2, R241, R218.reuse, RZ ;  /* 0x000000daf1fa7210 */ /* 0x080fe20007f5e0ff */
[----:B------:R-:W-:Y:S01]  /*3b40*/  IMAD.MOV.U32 R241, RZ, RZ, R245 ;  /* 0x000000fffff17224 */ /* 0x000fe200078e00f5 */
[-C--:B------:R-:W-:Y:S01]  /*3b50*/  LEA.HI.X.SX32 R233, R167, R219.reuse, 0x1, P3 ;  /* 0x000000dba7e97211 */ /* 0x080fe200018f0eff */
[----:B------:R-:W-:Y:S01]  /*3b60*/  IMAD R14, R23, 0xe, RZ ;  /* 0x0000000e170e7824 */ /* 0x000fe200078e02ff */
[-C--:B------:R-:W-:Y:S01]  /*3b70*/  LEA.HI.X.SX32 R241, R223, R219.reuse, 0x1, P5 ;  /* 0x000000dbdff17211 */ /* 0x080fe200028f0eff */
[----:B------:R-:W-:Y:S01]  /*3b80*/  IMAD R10, R23, 0x1c, RZ ;  /* 0x0000001c170a7824 */ /* 0x000fe200078e02ff */
[CC--:B------:R-:W-:Y:S01]  /*3b90*/  IADD3 R220, P3, R154.reuse, R218.reuse, RZ ;  /* 0x000000da9adc7210 */ /* 0x0c0fe20007f7e0ff */
[----:B------:R-:W-:Y:S01]  /*3ba0*/  UMOV UR8, 0xfffffffe ;  /* 0xfffffffe00087882 */ /* 0x000fe20000000000 */
[-C--:B------:R-:W-:Y:S01]  /*3bb0*/  LEA.HI.X.SX32 R229, R221, R219.reuse, 0x1, P1 ;  /* 0x000000dbdde57211 */ /* 0x080fe200008f0eff */
[----:B------:R1:W-:Y:S01]  /*3bc0*/  STL [R1+0x8c], R241 ;  /* 0x00008cf101007387 */ /* 0x0003e20000100800 */
[-C--:B------:R-:W-:Y:S01]  /*3bd0*/  LEA.HI.X.SX32 R237, R163, R219.reuse, 0x1, P4 ;  /* 0x000000dba3ed7211 */ /* 0x080fe200020f0eff */
[----:B------:R-:W-:Y:S01]  /*3be0*/  UMOV UR9, 0x7fffffdf ;  /* 0x7fffffdf00097882 */ /* 0x000fe20000000000 */
[C---:B------:R-:W-:Y:S01]  /*3bf0*/  LEA.HI.X.SX32 R221, R157.reuse, R219, 0x1, P3 ;  /* 0x000000db9ddd7211 */ /* 0x040fe200018f0eff */
[----:B------:R-:W-:Y:S01]  /*3c00*/  STL.64 [R1+0xc8], R228 ;  /* 0x0000c8e401007387 */ /* 0x000fe20000100a00 */
[-C--:B------:R-:W-:Y:S01]  /*3c10*/  IADD3 R222, P1, R157, R218.reuse, RZ ;  /* 0x000000da9dde7210 */ /* 0x080fe20007f3e0ff */
[----:B------:R-:W-:Y:S01]  /*3c20*/  IMAD R18, R23, 0x1b, RZ ;  /* 0x0000001b17127824 */ /* 0x000fe200078e02ff */
[----:B------:R-:W-:Y:S01]  /*3c30*/  LEA.HI.X.SX32 R175, R9, R19, 0x1, P0 ;  /* 0x0000001309af7211 */ /* 0x000fe200000f0eff */
[----:B------:R-:W-:Y:S01]  /*3c40*/  STL.64 [R1+0x78], R236 ;  /* 0x000078ec01007387 */ /* 0x000fe20000100a00 */
[-C--:B------:R-:W-:Y:S01]  /*3c50*/  IADD3 R248, P0, R243, R218.reuse, RZ ;  /* 0x000000daf3f87210 */ /* 0x080fe20007f1e0ff */
[----:B------:R-:W-:Y:S01]  /*3c60*/  UIADD3 UR14, UP0, UR60, 0x2, URZ ;  /* 0x000000023c0e7890 */ /* 0x000fe2000ff1e03f */
[-C--:B------:R-:W-:Y:S01]  /*3c70*/  LEA.HI.X.SX32 R223, R159, R219.reuse, 0x1, P1 ;  /* 0x000000db9fdf7211 */ /* 0x080fe200008f0eff */
[----:B------:R-:W-:Y:S01]  /*3c80*/  STL.64 [R1+0x80], R232 ;  /* 0x000080e801007387 */ /* 0x000fe20000100a00 */
[----:B------:R-:W-:Y:S01]  /*3c90*/  LEA.HI.X.SX32 R251, R154, R219, 0x1, P2 ;  /* 0x000000db9afb7211 */ /* 0x000fe200010f0eff */
[----:B------:R-:W-:Y:S01]  /*3ca0*/  UIADD3.64 UR8, UR60, -UR8, URZ ;  /* 0x800000083c087297 */ /* 0x000fe2000fffe03f */
[----:B------:R-:W-:Y:S01]  /*3cb0*/  LEA.HI.X.SX32 R207, R16, R19, 0x1, P6 ;  /* 0x0000001310cf7211 */ /* 0x000fe200030f0eff */
[----:B------:R2:W-:Y:S01]  /*3cc0*/  STL.64 [R1+0xc0], R220 ;  /* 0x0000c0dc01007387 */ /* 0x0005e20000100a00 */
[-C--:B------:R-:W-:Y:S01]  /*3cd0*/  LEA.HI.X.SX32 R249, R152, R219.reuse, 0x1, P0 ;  /* 0x000000db98f97211 */ /* 0x080fe200000f0eff */
[----:B------:R-:W-:Y:S01]  /*3ce0*/  IMAD R16, R23, 0x7, RZ ;  /* 0x0000000717107824 */ /* 0x000fe200078e02ff */
[-C--:B0-----:R-:W-:Y:S01]  /*3cf0*/  IADD3 R244, P6, R227, R218.reuse, RZ ;  /* 0x000000dae3f47210 */ /* 0x081fe20007fde0ff */
[----:B------:R-:W-:Y:S01]  /*3d00*/  STL.64 [R1+0xe8], R222 ;  /* 0x0000e8de01007387 */ /* 0x000fe20000100a00 */
[-C--:B------:R-:W-:Y:S01]  /*3d10*/  IADD3 R240, P5, R225, R218.reuse, RZ ;  /* 0x000000dae1f07210 */ /* 0x080fe20007fbe0ff */
[----:B------:R-:W-:Y:S01]  /*3d20*/  UIADD3.X UR15, UR5, 0x40000040, URZ, UP0, !UPT ;  /* 0x40000040050f7890 */ /* 0x000fe200087fe43f */
[-C--:B------:R-:W-:Y:S01]  /*3d30*/  LEA.HI.X.SX32 R245, R150, R219.reuse, 0x1, P6 ;  /* 0x000000db96f57211 */ /* 0x080fe200030f0eff */
[----:B------:R-:W-:Y:S01]  /*3d40*/  STL.64 [R1+0x70], R250 ;  /* 0x000070fa01007387 */ /* 0x000fe20000100a00 */
[-C--:B------:R-:W-:Y:S01]  /*3d50*/  IADD3 R224, P6, R144, R218.reuse, RZ ;  /* 0x000000da90e07210 */ /* 0x080fe20007fde0ff */
[----:B------:R-:W-:Y:S01]  /*3d60*/  IMAD R148, R23, 0x38, RZ ;  /* 0x0000003817947824 */ /* 0x000fe200078e02ff */
[-C--:B-1----:R-:W-:Y:S01]  /*3d70*/  LEA.HI.X.SX32 R241, R149, R219.reuse, 0x1, P5 ;  /* 0x000000db95f17211 */ /* 0x082fe200028f0eff */
[----:B------:R-:W-:Y:S01]  /*3d80*/  STL.64 [R1+0x68], R248 ;  /* 0x000068f801007387 */ /* 0x000fe20000100a00 */
[-C--:B--2---:R-:W-:Y:S01]  /*3d90*/  IADD3 R220, P3, R150, R218.reuse, RZ ;  /* 0x000000da96dc7210 */ /* 0x084fe20007f7e0ff */
[----:B------:R-:W-:Y:S01]  /*3da0*/  UMOV UR11, URZ ;  /* 0x0000003f000b7c82 */ /* 0x000fe20008000000 */
[-C--:B------:R-:W-:Y:S01]  /*3db0*/  LEA.HI.X.SX32 R225, R145, R219.reuse, 0x1, P6 ;  /* 0x000000db91e17211 */ /* 0x080fe200030f0eff */
[----:B------:R-:W-:Y:S01]  /*3dc0*/  IMAD.U32 R9, RZ, RZ, UR11 ;  /* 0x0000000bff097e24 */ /* 0x000fe2000f8e00ff */
[-C--:B------:R-:W-:Y:S01]  /*3dd0*/  LEA.HI.X.SX32 R221, R151, R219.reuse, 0x1, P3 ;  /* 0x000000db97dd7211 */ /* 0x080fe200018f0eff */
[----:B------:R-:W-:Y:S01]  /*3de0*/  UIADD3.64 UR10, UR14, 0x4, URZ ;  /* 0x000000040e0a7897 */ /* 0x000fe2000fffe03f */
[-C--:B------:R-:W-:Y:S01]  /*3df0*/  IADD3 R226, P3, R145, R218.reuse, RZ ;  /* 0x000000da91e27210 */ /* 0x080fe20007f7e0ff */
[----:B------:R-:W-:Y:S01]  /*3e00*/  IMAD R146, R23, 0x3a, RZ ;  /* 0x0000003a17927824 */ /* 0x000fe200078e02ff */
[-C--:B------:R-:W-:Y:S01]  /*3e10*/  IADD3 R236, P4, R165, R218.reuse, RZ ;  /* 0x000000daa5ec7210 */ /* 0x080fe20007f9e0ff */
[----:B------:R0:W-:Y:S01]  /*3e20*/  STL.64 [R1+0xb8], R220 ;  /* 0x0000b8dc01007387 */ /* 0x0001e20000100a00 */
[-C--:B------:R-:W-:Y:S01]  /*3e30*/  LEA.HI.X.SX32 R227, R147, R219.reuse, 0x1, P3 ;  /* 0x000000db93e37211 */ /* 0x080fe200018f0eff */
[----:B------:R-:W-:Y:S01]  /*3e40*/  IMAD R11, R23, 0x1e, RZ ;  /* 0x0000001e170b7824 */ /* 0x000fe200078e02ff */
[-C--:B------:R-:W-:Y:S01]  /*3e50*/  IADD3 R232, P1, R161, R218.reuse, RZ ;  /* 0x000000daa1e87210 */ /* 0x080fe20007f3e0ff */
[----:B------:R-:W-:Y:S01]  /*3e60*/  STL.64 [R1+0x60], R244 ;  /* 0x000060f401007387 */ /* 0x000fe20000100a00 */
[-C--:B------:R-:W-:Y:S01]  /*3e70*/  IADD3 R228, P2, R155, R218.reuse, RZ ;  /* 0x000000da9be47210 */ /* 0x080fe20007f5e0ff */
[----:B------:R-:W-:Y:S01]  /*3e80*/  IMAD R13, R23, 0x1d, RZ ;  /* 0x0000001d170d7824 */ /* 0x000fe200078e02ff */
[-C--:B------:R-:W-:Y:S01]  /*3e90*/  LEA.HI.X.SX32 R237, R141, R219.reuse, 0x1, P4 ;  /* 0x000000db8ded7211 */ /* 0x080fe200020f0eff */
[----:B------:R1:W-:Y:S01]  /*3ea0*/  STL.64 [R1+0xf8], R226 ;  /* 0x0000f8e201007387 */ /* 0x0003e20000100a00 */
[-C--:B------:R-:W-:Y:S01]  /*3eb0*/  LEA.HI.X.SX32 R233, R139, R219.reuse, 0x1, P1 ;  /* 0x000000db8be97211 */ /* 0x080fe200008f0eff */
[----:B------:R-:W-:Y:S01]  /*3ec0*/  IMAD R15, R23, 0xf, RZ ;  /* 0x0000000f170f7824 */ /* 0x000fe200078e02ff */
[-C--:B------:R-:W-:Y:S01]  /*3ed0*/  LEA.HI.X.SX32 R229, R20, R219.reuse, 0x1, P2 ;  /* 0x000000db14e57211 */ /* 0x080fe200010f0eff */
[----:B------:R2:W-:Y:S01]  /*3ee0*/  STL.64 [R1+0x58], R240 ;  /* 0x000058f001007387 */ /* 0x0005e20000100a00 */
[-C--:B0-----:R-:W-:Y:S01]  /*3ef0*/  IADD3 R220, P5, R141, R218.reuse, RZ ;  /* 0x000000da8ddc7210 */ /* 0x081fe20007fbe0ff */
[----:B------:R-:W-:Y:S01]  /*3f00*/  IMAD R142, R23, 0x3c, RZ ;  /* 0x0000003c178e7824 */ /* 0x000fe200078e02ff */
[-C--:B------:R-:W-:Y:S01]  /*3f10*/  IADD3 R222, P0, R153, R218.reuse, RZ ;  /* 0x000000da99de7210 */ /* 0x080fe20007f1e0ff */
[----:B------:R0:W-:Y:S01]  /*3f20*/  STL.64 [R1+0xe0], R224 ;  /* 0x0000e0e001007387 */ /* 0x0001e20000100a00 */
[-C--:B------:R-:W-:Y:S01]  /*3f30*/  LEA.HI.X.SX32 R221, R144, R219.reuse, 0x1, P5 ;  /* 0x000000db90dd7211 */ /* 0x080fe200028f0eff */
[C---:B------:R-:W-:Y:S01]  /*3f40*/  IMAD R140, R23.reuse, 0x3e, RZ ;  /* 0x0000003e178c7824 */ /* 0x040fe200078e02ff */
[-C--:B------:R-:W-:Y:S01]  /*3f50*/  LEA.HI.X.SX32 R223, R18, R219.reuse, 0x1, P0 ;  /* 0x000000db12df7211 */ /* 0x080fe200000f0eff */
[C---:B------:R-:W-:Y:S01]  /*3f60*/  IMAD R17, R23.reuse, 0x1f, RZ ;  /* 0x0000001f17117824 */ /* 0x040fe200078e02ff */
[-C--:B-1----:R-:W-:Y:S01]  /*3f70*/  IADD3 R226, P3, R148, R218.reuse, RZ ;  /* 0x000000da94e27210 */ /* 0x082fe20007f7e0ff */
[----:B------:R1:W-:Y:S01]  /*3f80*/  STL.64 [R1+0xb0], R220 ;  /* 0x0000b0dc01007387 */ /* 0x0003e20000100a00 */
[C---:B------:R-:W-:Y:S01]  /*3f90*/  IMAD.SHL.U32 R12, R23.reuse, 0x2, RZ ;  /* 0x00000002170c7824 */ /* 0x040fe200078e00ff */
[----:B------:R-:W-:Y:S01]  /*3fa0*/  CS2R R62, SRZ ;  /* 0x00000000003e7805 */ /* 0x000fe2000001ff00 */
[----:B--2---:R-:W-:Y:S01]  /*3fb0*/  IMAD.U32 R240, RZ, RZ, UR8 ;  /* 0x00000008fff07e24 */ /* 0x004fe2000f8e00ff */
[----:B------:R2:W-:Y:S01]  /*3fc0*/  STL.64 [R1+0x50], R236 ;  /* 0x000050ec01007387 */ /* 0x0005e20000100a00 */
[----:B------:R-:W-:Y:S01]  /*3fd0*/  IMAD.U32 R241, RZ, RZ, UR9 ;  /* 0x00000009fff17e24 */ /* 0x000fe2000f8e00ff */
[----:B------:R-:W-:Y:S01]  /*3fe0*/  UIADD3.64 UR8, UR14, 0x2, URZ ;  /* 0x000000020e087897 */ /* 0x000fe2000fffe03f */
[----:B------:R-:W-:Y:S01]  /*3ff0*/  LEA.HI.X.SX32 R227, R10, R219, 0x1, P3 ;  /* 0x000000db0ae37211 */ /* 0x000fe200018f0eff */
[----:B------:R3:W-:Y:S01]  /*4000*/  STL.64 [R1+0x48], R232 ;  /* 0x000048e801007387 */ /* 0x0007e20000100a00 */
[----:B0-----:R-:W-:Y:S01]  /*4010*/  IADD3 R224, P6, R146, R218, RZ ;  /* 0x000000da92e07210 */ /* 0x001fe20007fde0ff */
[----:B------:R-:W-:Y:S01]  /*4020*/  IMAD.SHL.U32 R143, R23, 0x4, RZ ;  /* 0x00000004178f7824 */ /* 0x000fe200078e00ff */
[----:B------:R-:W-:-:S02]  /*4030*/  CS2R R64, SRZ ;  /* 0x0000000000407805 */ /* 0x000fc4000001ff00 */
[-C--:B-1----:R-:W-:Y:S01]  /*4040*/  IADD3 R220, P5, R20, R218.reuse, RZ ;  /* 0x000000da14dc7210 */ /* 0x082fe20007fbe0ff */
[----:B------:R-:W-:Y:S01]  /*4050*/  IMAD.SHL.U32 R21, R23, 0x8, RZ ;  /* 0x0000000817157824 */ /* 0x000fe200078e00ff */
[-C--:B------:R-:W-:Y:S01]  /*4060*/  LEA.HI.X.SX32 R225, R13, R219.reuse, 0x1, P6 ;  /* 0x000000db0de17211 */ /* 0x080fe200030f0eff */
[----:B------:R-:W-:Y:S01]  /*4070*/  IMAD.SHL.U32 R19, R23, 0x10, RZ ;  /* 0x0000001017137824 */ /* 0x000fe200078e00ff */
[-C--:B------:R-:W-:Y:S01]  /*4080*/  LEA.HI.X.SX32 R221, R22, R219.reuse, 0x1, P5 ;  /* 0x000000db16dd7211 */ /* 0x080fe200028f0eff */
[----:B------:R-:W-:Y:S01]  /*4090*/  IMAD.MOV.U32 R6, RZ, RZ, 0x3f800000 ;  /* 0x3f800000ff067424 */ /* 0x000fe200078e00ff */
[-C--:B--2---:R-:W-:Y:S01]  /*40a0*/  IADD3 R236, P4, R142, R218.reuse, RZ ;  /* 0x000000da8eec7210 */ /* 0x084fe20007f9e0ff */
[----:B------:R-:W-:Y:S01]  /*40b0*/  IMAD.MOV.U32 R3, RZ, RZ, -0x800000 ;  /* 0xff800000ff037424 */ /* 0x000fe200078e00ff */
[----:B---3--:R-:W-:Y:S01]  /*40c0*/  IADD3 R232, P1, R140, R218, RZ ;  /* 0x000000da8ce87210 */ /* 0x008fe20007f3e0ff */
[----:B------:R0:W-:Y:S01]  /*40d0*/  STL.64 [R1+0xa8], R220 ;  /* 0x0000a8dc01007387 */ /* 0x0001e20000100a00 */
[-C--:B------:R-:W-:Y:S01]  /*40e0*/  LEA.HI.X.SX32 R237, R11, R219.reuse, 0x1, P4 ;  /* 0x000000db0bed7211 */ /* 0x080fe200020f0eff */
[----:B------:R-:W-:Y:S01]  /*40f0*/  IMAD.MOV.U32 R2, RZ, RZ, RZ ;  /* 0x000000ffff027224 */ /* 0x000fe200078e00ff */
[----:B------:R-:W-:Y:S01]  /*4100*/  LEA.HI.X.SX32 R233, R17, R219, 0x1, P1 ;  /* 0x000000db11e97211 */ /* 0x000fe200008f0eff */
[----:B------:R1:W-:Y:S01]  /*4110*/  STL.64 [R1+0x40], R228 ;  /* 0x000040e401007387 */ /* 0x0003e20000100a00 */
[----:B------:R-:W-:Y:S01]  /*4120*/  IMAD.MOV.U32 R0, RZ, RZ, RZ ;  /* 0x000000ffff007224 */ /* 0x000fe200078e00ff */
[----:B------:R-:W-:Y:S01]  /*4130*/  CS2R R66, SRZ ;  /* 0x0000000000427805 */ /* 0x000fe2000001ff00 */
[----:B------:R-:W-:Y:S01]  /*4140*/  IMAD.MOV.U32 R8, RZ, RZ, -0x800000 ;  /* 0xff800000ff087424 */ /* 0x000fe200078e00ff */
[----:B------:R2:W-:Y:S01]  /*4150*/  STL.64 [R1+0x38], R222 ;  /* 0x000038de01007387 */ /* 0x0005e20000100a00 */
[----:B------:R-:W-:Y:S01]  /*4160*/  IMAD.MOV.U32 R7, RZ, RZ, 0x3f800000 ;  /* 0x3f800000ff077424 */ /* 0x000fe200078e00ff */
[----:B------:R-:W-:-:S02]  /*4170*/  CS2R R68, SRZ ;  /* 0x0000000000447805 */ /* 0x000fc4000001ff00 */
[----:B------:R-:W-:Y:S02]  /*4180*/  CS2R R70, SRZ ;  /* 0x0000000000467805 */ /* 0x000fe4000001ff00 */
[-C--:B0-----:R-:W-:Y:S02]  /*4190*/  IADD3 R220, P5, R14, R218.reuse, RZ ;  /* 0x000000da0edc7210 */ /* 0x081fe40007fbe0ff */
[----:B------:R-:W-:Y:S02]  /*41a0*/  CS2R R72, SRZ ;  /* 0x0000000000487805 */ /* 0x000fe4000001ff00 */
[----:B------:R-:W-:Y:S02]  /*41b0*/  CS2R R74, SRZ ;  /* 0x00000000004a7805 */ /* 0x000fe4000001ff00 */
[----:B------:R-:W-:Y:S02]  /*41c0*/  CS2R R76, SRZ ;  /* 0x00000000004c7805 */ /* 0x000fe4000001ff00 */
[----:B-1----:R-:W-:-:S02]  /*41d0*/  IADD3 R228, P2, R10, R218, RZ ;  /* 0x000000da0ae47210 */ /* 0x002fc40007f5e0ff */
[----:B------:R-:W-:Y:S02]  /*41e0*/  CS2R R78, SRZ ;  /* 0x00000000004e7805 */ /* 0x000fe4000001ff00 */
[-C--:B------:R-:W-:Y:S02]  /*41f0*/  LEA.HI.X.SX32 R221, R16, R219.reuse, 0x1, P5 ;  /* 0x000000db10dd7211 */ /* 0x080fe400028f0eff */
[----:B------:R-:W-:Y:S02]  /*4200*/  CS2R R80, SRZ ;  /* 0x0000000000507805 */ /* 0x000fe4000001ff00 */
[----:B------:R-:W-:Y:S02]  /*4210*/  LEA.HI.X.SX32 R229, R14, R219, 0x1, P2 ;  /* 0x000000db0ee57211 */ /* 0x000fe400010f0eff */
[----:B------:R-:W-:Y:S02]  /*4220*/  CS2R R82, SRZ ;  /* 0x0000000000527805 */ /* 0x000fe4000001ff00 */
[----:B--2---:R-:W-:Y:S01]  /*4230*/  IADD3 R222, P0, R11, R218, RZ ;  /* 0x000000da0bde7210 */ /* 0x004fe20007f1e0ff */
[----:B------:R0:W-:Y:S01]  /*4240*/  STL.64 [R1+0xd8], R220 ;  /* 0x0000d8dc01007387 */ /* 0x0001e20000100a00 */
[----:B------:R-:W-:-:S02]  /*4250*/  LOP3.LUT R11, R5, 0x20, RZ, 0x3c, !PT ;  /* 0x00000020050b7812 */ /* 0x000fc400078e3cff */
[----:B------:R-:W-:Y:S02]  /*4260*/  CS2R R84, SRZ ;  /* 0x0000000000547805 */ /* 0x000fe4000001ff00 */
[----:B------:R-:W-:Y:S01]  /*4270*/  LEA.HI.X.SX32 R223, R15, R219, 0x1, P0 ;  /* 0x000000db0fdf7211 */ /* 0x000fe200000f0eff */
[----:B------:R1:W-:Y:S01]  /*4280*/  STL.64 [R1+0xa0], R228 ;  /* 0x0000a0e401007387 */ /* 0x0003e20000100a00 */
[----:B------:R-:W-:Y:S02]  /*4290*/  LOP3.LUT R10, R5, 0x30, RZ, 0x3c, !PT ;  /* 0x00000030050a7812 */ /* 0x000fe400078e3cff */
[----:B------:R-:W-:Y:S02]  /*42a0*/  CS2R R86, SRZ ;  /* 0x0000000000567805 */ /* 0x000fe4000001ff00 */
[----:B------:R-:W-:Y:S01]  /*42b0*/  CS2R R88, SRZ ;  /* 0x0000000000587805 */ /* 0x000fe2000001ff00 */
[----:B------:R2:W-:Y:S01]  /*42c0*/  STL.64 [R1+0x110], R240 ;  /* 0x000110f001007387 */ /* 0x0005e20000100a00 */
[----:B------:R-:W-:-:S02]  /*42d0*/  CS2R R90, SRZ ;  /* 0x00000000005a7805 */ /* 0x000fc4000001ff00 */
[----:B------:R-:W-:Y:S02]  /*42e0*/  CS2R R92, SRZ ;  /* 0x00000000005c7805 */ /* 0x000fe4000001ff00 */
[----:B------:R-:W-:Y:S02]  /*42f0*/  CS2R R94, SRZ ;  /* 0x00000000005e7805 */ /* 0x000fe4000001ff00 */
[----:B0-----:R-:W-:Y:S02]  /*4300*/  IADD3 R220, P5, R12, R218, RZ ;  /* 0x000000da0cdc7210 */ /* 0x001fe40007fbe0ff */
[----:B------:R-:W-:Y:S02]  /*4310*/  CS2R R96, SRZ ;  /* 0x0000000000607805 */ /* 0x000fe4000001ff00 */
[----:B------:R-:W-:Y:S02]  /*4320*/  CS2R R98, SRZ ;  /* 0x0000000000627805 */ /* 0x000fe4000001ff00 */
[----:B------:R-:W-:-:S02]  /*4330*/  CS2R R100, SRZ ;  /* 0x0000000000647805 */ /* 0x000fc4000001ff00 */
[C---:B-1----:R-:W-:Y:S02]  /*4340*/  LEA R228, P2, R23.reuse, R218, 0x2 ;  /* 0x000000da17e47211 */ /* 0x042fe400078410ff */
[----:B------:R-:W-:Y:S02]  /*4350*/  CS2R R102, SRZ ;  /* 0x0000000000667805 */ /* 0x000fe4000001ff00 */
[-C--:B------:R-:W-:Y:S02]  /*4360*/  LEA.HI.X.SX32 R221, R23, R219.reuse, 0x1, P5 ;  /* 0x000000db17dd7211 */ /* 0x080fe400028f0eff */
[----:B------:R-:W-:Y:S01]  /*4370*/  CS2R R104, SRZ ;  /* 0x0000000000687805 */ /* 0x000fe2000001ff00 */
[----:B--2---:R-:W-:Y:S01]  /*4380*/  IMAD.U32 R240, RZ, RZ, UR8 ;  /* 0x00000008fff07e24 */ /* 0x004fe2000f8e00ff */
[----:B------:R-:W-:Y:S01]  /*4390*/  LEA.HI.X.SX32 R229, R12, R219, 0x1, P2 ;  /* 0x000000db0ce57211 */ /* 0x000fe200010f0eff */
[----:B------:R-:W-:Y:S01]  /*43a0*/  IMAD.U32 R241, RZ, RZ, UR9 ;  /* 0x00000009fff17e24 */ /* 0x000fe2000f8e00ff */
[----:B------:R-:W-:Y:S01]  /*43b0*/  UIADD3.64 UR8, UR14, 0xfe, URZ ;  /* 0x000000fe0e087897 */ /* 0x000fe2000fffe03f */
[----:B------:R-:W-:-:S02]  /*43c0*/  LOP3.LUT R12, R5, 0x10, RZ, 0x3c, !PT ;  /* 0x00000010050c7812 */ /* 0x000fc400078e3cff */
[----:B------:R-:W-:Y:S02]  /*43d0*/  CS2R R106, SRZ ;  /* 0x00000000006a7805 */ /* 0x000fe4000001ff00 */
[----:B------:R-:W-:Y:S01]  /*43e0*/  CS2R R108, SRZ ;  /* 0x00000000006c7805 */ /* 0x000fe2000001ff00 */
[----:B------:R0:W-:Y:S01]  /*43f0*/  STL.64 [R1+0x128], R240 ;  /* 0x000128f001007387 */ /* 0x0001e20000100a00 */
[----:B------:R-:W-:Y:S02]  /*4400*/  CS2R R110, SRZ ;  /* 0x00000000006e7805 */ /* 0x000fe4000001ff00 */
[----:B------:R-:W-:Y:S02]  /*4410*/  CS2R R112, SRZ ;  /* 0x0000000000707805 */ /* 0x000fe4000001ff00 */
[----:B------:R-:W-:Y:S01]  /*4420*/  CS2R R114, SRZ ;  /* 0x0000000000727805 */ /* 0x000fe2000001ff00 */
[----:B------:R1:W-:Y:S01]  /*4430*/  STL.64 [R1+0x30], R226 ;  /* 0x000030e201007387 */ /* 0x0003e20000100a00 */
[----:B------:R-:W-:-:S02]  /*4440*/  CS2R R116, SRZ ;  /* 0x0000000000747805 */ /* 0x000fc4000001ff00 */
[----:B------:R-:W-:Y:S02]  /*4450*/  CS2R R118, SRZ ;  /* 0x0000000000767805 */ /* 0x000fe4000001ff00 */
[----:B------:R-:W-:Y:S02]  /*4460*/  CS2R R120, SRZ ;  /* 0x0000000000787805 */ /* 0x000fe4000001ff00 */
[----:B------:R-:W-:Y:S02]  /*4470*/  CS2R R122, SRZ ;  /* 0x00000000007a7805 */ /* 0x000fe4000001ff00 */
[----:B------:R-:W-:Y:S02]  /*4480*/  CS2R R124, SRZ ;  /* 0x00000000007c7805 */ /* 0x000fe4000001ff00 */
[----:B------:R-:W-:Y:S02]  /*4490*/  CS2R R126, SRZ ;  /* 0x00000000007e7805 */ /* 0x000fe4000001ff00 */
[----:B------:R-:W-:Y:S01]  /*44a0*/  CS2R R128, SRZ ;  /* 0x0000000000807805 */ /* 0x000fe2000001ff00 */
[----:B0-----:R-:W-:Y:S01]  /*44b0*/  IMAD.U32 R240, RZ, RZ, UR10 ;  /* 0x0000000afff07e24 */ /* 0x001fe2000f8e00ff */
[----:B------:R-:W-:Y:S01]  /*44c0*/  CS2R R130, SRZ ;  /* 0x0000000000827805 */ /* 0x000fe2000001ff00 */
[----:B------:R-:W-:Y:S01]  /*44d0*/  IMAD.U32 R241, RZ, RZ, UR11 ;  /* 0x0000000bfff17e24 */ /* 0x000fe2000f8e00ff */
[----:B------:R-:W-:-:S02]  /*44e0*/  CS2R R132, SRZ ;  /* 0x0000000000847805 */ /* 0x000fc4000001ff00 */
[----:B-1----:R-:W-:Y:S02]  /*44f0*/  LEA R226, P3, R23, R218, 0x3 ;  /* 0x000000da17e27211 */ /* 0x002fe400078618ff */
[----:B------:R-:W-:Y:S02]  /*4500*/  CS2R R134, SRZ ;  /* 0x0000000000867805 */ /* 0x000fe4000001ff00 */
[----:B------:R-:W-:Y:S01]  /*4510*/  CS2R R136, SRZ ;  /* 0x0000000000887805 */ /* 0x000fe2000001ff00 */
[----:B------:R0:W-:Y:S01]  /*4520*/  STL.64 [R1+0x120], R240 ;  /* 0x000120f001007387 */ /* 0x0001e20000100a00 */
[----:B------:R-:W-:Y:S02]  /*4530*/  LEA.HI.X.SX32 R227, R143, R219, 0x1, P3 ;  /* 0x000000db8fe37211 */ /* 0x000fe400018f0eff */
[----:B------:R-:W-:Y:S02]  /*4540*/  CS2R R138, SRZ ;  /* 0x00000000008a7805 */ /* 0x000fe4000001ff00 */
[----:B------:R-:W-:-:S02]  /*4550*/  CS2R R140, SRZ ;  /* 0x00000000008c7805 */ /* 0x000fc4000001ff00 */
[----:B------:R-:W-:Y:S02]  /*4560*/  CS2R R142, SRZ ;  /* 0x00000000008e7805 */ /* 0x000fe4000001ff00 */
[----:B------:R-:W-:Y:S02]  /*4570*/  CS2R R144, SRZ ;  /* 0x0000000000907805 */ /* 0x000fe4000001ff00 */
[----:B------:R-:W-:Y:S02]  /*4580*/  CS2R R146, SRZ ;  /* 0x0000000000927805 */ /* 0x000fe4000001ff00 */
[----:B------:R-:W-:Y:S02]  /*4590*/  CS2R R148, SRZ ;  /* 0x0000000000947805 */ /* 0x000fe4000001ff00 */
[----:B------:R-:W-:Y:S02]  /*45a0*/  CS2R R150, SRZ ;  /* 0x0000000000967805 */ /* 0x000fe4000001ff00 */
[C---:B------:R-:W-:Y:S01]  /*45b0*/  LOP3.LUT R12, R5.reuse, 0x40, RZ, 0x3c, !PT ;  /* 0x00000040050c7812 */ /* 0x040fe200078e3cff */
[----:B------:R-:W-:Y:S01]  /*45c0*/  UIADD3.64 UR18, UR14, 0x100, URZ ;  /* 0x000001000e127897 */ /* 0x000fe2000fffe03f */
[C---:B------:R-:W-:Y:S01]  /*45d0*/  LOP3.LUT R11, R5.reuse, 0x50, RZ, 0x3c, !PT ;  /* 0x00000050050b7812 */ /* 0x040fe200078e3cff */
[----:B0-----:R-:W-:Y:S01]  /*45e0*/  IMAD.U32 R240, RZ, RZ, UR8 ;  /* 0x00000008fff07e24 */ /* 0x001fe2000f8e00ff */
[C---:B------:R-:W-:Y:S01]  /*45f0*/  LOP3.LUT R10, R5.reuse, 0x60, RZ, 0x3c, !PT ;  /* 0x00000060050a7812 */ /* 0x040fe200078e3cff */
[----:B------:R-:W-:Y:S01]  /*4600*/  IMAD.U32 R241, RZ, RZ, UR9 ;  /* 0x00000009fff17e24 */ /* 0x000fe2000f8e00ff */
[----:B------:R-:W-:Y:S01]  /*4610*/  LOP3.LUT R252, R5, 0x70, RZ, 0x3c, !PT ;  /* 0x0000007005fc7812 */ /* 0x000fe200078e3cff */
[----:B------:R-:W-:-:S02]  /*4620*/  UIADD3.64 UR22, UR14, 0x102, URZ ;  /* 0x000001020e167897 */ /* 0x000fc4000fffe03f */
[----:B------:R-:W-:Y:S01]  /*4630*/  UIADD3.64 UR26, UR14, 0x104, URZ ;  /* 0x000001040e1a7897 */ /* 0x000fe2000fffe03f */
[----:B------:R-:W-:Y:S01]  /*4640*/  STL.64 [R1+0x118], R240 ;  /* 0x000118f001007387 */ /* 0x000fe20000100a00 */
[----:B------:R-:W-:Y:S02]  /*4650*/  UIADD3.64 UR30, UR14, 0x1fe, URZ ;  /* 0x000001fe0e1e7897 */ /* 0x000fe4000fffe03f */
[----:B------:R-:W-:Y:S01]  /*4660*/  UIADD3.64 UR34, UR14, 0x200, URZ ;  /* 0x000002000e227897 */ /* 0x000fe2000fffe03f */
[----:B------:R0:W-:Y:S01]  /*4670*/  STL.64 [R1+0x28], R224 ;  /* 0x000028e001007387 */ /* 0x0001e20000100a00 */
[----:B------:R-:W-:Y:S02]  /*4680*/  UIADD3.64 UR38, UR14, 0x202, URZ ;  /* 0x000002020e267897 */ /* 0x000fe4000fffe03f */
[----:B------:R-:W-:Y:S01]  /*4690*/  UIADD3.64 UR42, UR14, 0x204, URZ ;  /* 0x000002040e2a7897 */ /* 0x000fe2000fffe03f */
[----:B------:R1:W-:Y:S01]  /*46a0*/  STL.64 [R1+0x98], R222 ;  /* 0x000098de01007387 */ /* 0x0003e20000100a00 */
[----:B------:R-:W-:-:S02]  /*46b0*/  UIADD3.64 UR46, UR14, 0x2fe, URZ ;  /* 0x000002fe0e2e7897 */ /* 0x000fc4000fffe03f */
[----:B------:R-:W-:Y:S01]  /*46c0*/  UIADD3.64 UR50, UR14, 0x300, URZ ;  /* 0x000003000e327897 */ /* 0x000fe2000fffe03f */
[----:B------:R2:W-:Y:S01]  /*46d0*/  STL.64 [R1+0x20], R236 ;  /* 0x000020ec01007387 */ /* 0x0005e20000100a00 */
[----:B------:R-:W-:Y:S02]  /*46e0*/  UIADD3.64 UR54, UR14, 0x302, URZ ;  /* 0x000003020e367897 */ /* 0x000fe4000fffe03f */
[----:B------:R-:W-:Y:S01]  /*46f0*/  UIADD3.64 UR58, UR14, 0x304, URZ ;  /* 0x000003040e3a7897 */ /* 0x000fe2000fffe03f */
[CC--:B0-----:R-:W-:Y:S01]  /*4700*/  LEA R224, P6, R23.reuse, R218.reuse, 0x4 ;  /* 0x000000da17e07211 */ /* 0x0c1fe200078c20ff */
[----:B------:R2:W-:Y:S01]  /*4710*/  STL.64 [R1+0x18], R232 ;  /* 0x000018e801007387 */ /* 0x0005e20000100a00 */
[----:B------:R-:W-:Y:S01]  /*4720*/  ULDC UR5, c[0x0][0x238] ;  /* 0x00008e0000057ab9 */ /* 0x000fe20000000800 */
[----:B-1----:R-:W-:Y:S02]  /*4730*/  LEA R222, P0, R23, R218, 0x5 ;  /* 0x000000da17de7211 */ /* 0x002fe400078028ff */
[----:B------:R2:W-:Y:S01]  /*4740*/  STL.64 [R1+0x100], R228 ;  /* 0x000100e401007387 */ /* 0x0005e20000100a00 */
[----:B------:R-:W-:-:S02]  /*4750*/  LEA.HI.X.SX32 R225, R21, R219, 0x1, P6 ;  /* 0x000000db15e17211 */ /* 0x000fc400030f0eff */
[----:B------:R-:W-:Y:S01]  /*4760*/  LEA.HI.X.SX32 R223, R19, R219, 0x1, P0 ;  /* 0x000000db13df7211 */ /* 0x000fe200000f0eff */
[----:B------:R2:W-:Y:S04]  /*4770*/  STL.64 [R1+0xf0], R226 ;  /* 0x0000f0e201007387 */ /* 0x0005e80000100a00 */
[----:B------:R2:W-:Y:S04]  /*4780*/  STL.64 [R1+0xd0], R224 ;  /* 0x0000d0e001007387 */ /* 0x0005e80000100a00 */
[----:B------:R2:W-:Y:S04]  /*4790*/  STL.64 [R1+0x90], R222 ;  /* 0x000090de01007387 */ /* 0x0005e80000100a00 */
[----:B------:R2:W-:Y:S02]  /*47a0*/  STL.64 [R1+0x108], R220 ;  /* 0x000108dc01007387 */ /* 0x0005e40000100a00 */
.L_x_1:
[----:B--2---:R-:W2:Y:S04]  /*47b0*/  LDL.64 R220, [R1+0xf8] ;  /* 0x0000f80001dc7983 */ /* 0x004ea80000100a00 */
[----:B------:R-:W3:Y:S04]  /*47c0*/  LDL.64 R228, [R1+0xf0] ;  /* 0x0000f00001e47983 */ /* 0x000ee80000100a00 */
[----:B------:R-:W4:Y:S04]  /*47d0*/  LDL.64 R226, [R1+0xe8] ;  /* 0x0000e80001e27983 */ /* 0x000f280000100a00 */
[----:B------:R-:W5:Y:S04]  /*47e0*/  LDL.64 R224, [R1+0xe0] ;  /* 0x0000e00001e07983 */ /* 0x000f680000100a00 */
[----:B------:R-:W5:Y:S04]  /*47f0*/  LDL.64 R18, [R1+0x108] ;  /* 0x0001080001127983 */ /* 0x000f680000100a00 */
[----:B------:R-:W5:Y:S04]  /*4800*/  LDL.64 R16, [R1+0x100] ;  /* 0x0001000001107983 */ /* 0x000f680000100a00 */
[----:B------:R0:W-:Y:S04]  /*4810*/  STL.64 [R1+0x138], R6 ;  /* 0x0001380601007387 */ /* 0x0001e80000100a00 */
[----:B------:R-:W5:Y:S04]  /*4820*/  LDL.64 R236, [R1+0xb8] ;  /* 0x0000b80001ec7983 */ /* 0x000f680000100a00 */
[----:B------:R-:W5:Y:S04]  /*4830*/  LDL.64 R20, [R1+0xd0] ;  /* 0x0000d00001147983 */ /* 0x000f680000100a00 */
[----:B0-----:R-:W5:Y:S04]  /*4840*/  LDL.64 R6, [R1+0xb0] ;  /* 0x0000b00001067983 */ /* 0x001f680000100a00 */
[----:B------:R-:W5:Y:S04]  /*4850*/  LDL.64 R232, [R1+0xa8] ;  /* 0x0000a80001e87983 */ /* 0x000f680000100a00 */
[----:B------:R-:W5:Y:S04]  /*4860*/  LDL.64 R222, [R1+0xc8] ;  /* 0x0000c80001de7983 */ /* 0x000f680000100a00 */
[----:B------:R-:W5:Y:S01]  /*4870*/  LDL.64 R240, [R1+0xd8] ;  /* 0x0000d80001f07983 */ /* 0x000f620000100a00 */
[----:B------:R-:W-:-:S03]  /*4880*/  IMAD.WIDE R14, R2, 0x2, R218 ;  /* 0x00000002020e7825 */ /* 0x000fc600078e02da */
[----:B------:R-:W5:Y:S04]  /*4890*/  LDL.64 R250, [R1+0x68] ;  /* 0x0000680001fa7983 */ /* 0x000f680000100a00 */
[----:B------:R-:W5:Y:S04]  /*48a0*/  LDG.E.U16 R14, desc[UR6][R14.64] ;  /* 0x000000060e0e7981 */ /* 0x000f68000c1e1500 */
[----:B------:R-:W5:Y:S04]  /*48b0*/  LDL.64 R248, [R1+0x60] ;  /* 0x0000600001f87983 */ /* 0x000f680000100a00 */
[----:B------:R-:W5:Y:S04]  /*48c0*/  LDL.64 R242, [R1+0x28] ;  /* 0x0000280001f27983 */ /* 0x000f680000100a00 */
[----:B------:R-:W5:Y:S01]  /*48d0*/  LDL.64 R244, [R1+0x58] ;  /* 0x0000580001f47983 */ /* 0x000f620000100a00 */
[----:B--2---:R-:W-:-:S03]  /*48e0*/  IMAD.WIDE R166, R2, 0x2, R220 ;  /* 0x0000000202a67825 */ /* 0x004fc600078e02dc */
[----:B------:R-:W2:Y:S01]  /*48f0*/  LDL.64 R220, [R1+0xc0] ;  /* 0x0000c00001dc7983 */ /* 0x000ea20000100a00 */
[----:B---3--:R-:W-:-:S03]  /*4900*/  IMAD.WIDE R158, R2, 0x2, R228 ;  /* 0x00000002029e7825 */ /* 0x008fc600078e02e4 */
[----:B------:R-:W3:Y:S01]  /*4910*/  LDL.64 R228, [R1+0xa0] ;  /* 0x0000a00001e47983 */ /* 0x000ee20000100a00 */
[----:B----4-:R-:W-:-:S03]  /*4920*/  IMAD.WIDE R152, R2, 0x2, R226 ;  /* 0x0000000202987825 */ /* 0x010fc600078e02e2 */
[----:B------:R-:W4:Y:S01]  /*4930*/  LDL.64 R226, [R1+0x90] ;  /* 0x0000900001e27983 */ /* 0x000f220000100a00 */
[----:B-----5:R-:W-:-:S03]  /*4940*/  IMAD.WIDE R156, R2, 0x2, R224 ;  /* 0x00000002029c7825 */ /* 0x020fc600078e02e0 */
[----:B------:R-:W5:Y:S04]  /*4950*/  LDL.64 R224, [R1+0x88] ;  /* 0x0000880001e07983 */ /* 0x000f680000100a00 */
[----:B------:R0:W5:Y:S01]  /*4960*/  LDG.E.U16 R154, desc[UR6][R158.64] ;  /* 0x000000069e9a7981 */ /* 0x000162000c1e1500 */
[----:B------:R-:W-:-:S03]  /*4970*/  IMAD.WIDE R18, R2, 0x2, R18 ;  /* 0x0000000202127825 */ /* 0x000fc600078e0212 */
[----:B------:R-:W5:Y:S01]  /*4980*/  LDG.E.U16 R152, desc[UR6][R152.64] ;  /* 0x0000000698987981 */ /* 0x000f62000c1e1500 */
[----:B------:R-:W-:-:S03]  /*4990*/  IMAD.WIDE R16, R2, 0x2, R16 ;  /* 0x0000000202107825 */ /* 0x000fc600078e0210 */
[----:B------:R-:W5:Y:S01]  /*49a0*/  LDG.E.U16 R18, desc[UR6][R18.64] ;  /* 0x0000000612127981 */ /* 0x000f62000c1e1500 */
[----:B------:R-:W-:-:S03]  /*49b0*/  IMAD.WIDE R160, R2, 0x2, R236 ;  /* 0x0000000202a07825 */ /* 0x000fc600078e02ec */
[----:B------:R-:W5:Y:S01]  /*49c0*/  LDL.64 R236, [R1+0x70] ;  /* 0x0000700001ec7983 */ /* 0x000f620000100a00 */
[----:B------:R-:W-:-:S03]  /*49d0*/  IMAD.WIDE R20, R2, 0x2, R20 ;  /* 0x0000000202147825 */ /* 0x000fc600078e0214 */
[----:B------:R-:W5:Y:S01]  /*49e0*/  LDG.E.U16 R155, desc[UR6][R16.64] ;  /* 0x00000006109b7981 */ /* 0x000f62000c1e1500 */
[----:B0-----:R-:W-:-:S03]  /*49f0*/  IMAD.WIDE R158, R2, 0x2, R6 ;  /* 0x00000002029e7825 */ /* 0x001fc600078e0206 */
[----:B------:R-:W5:Y:S04]  /*4a00*/  LDL.64 R6, [R1+0x78] ;  /* 0x0000780001067983 */ /* 0x000f680000100a00 */
[----:B------:R0:W5:Y:S04]  /*4a10*/  LDG.E.U16 R19, desc[UR6][R156.64] ;  /* 0x000000069c137981 */ /* 0x000168000c1e1500 */
[----:B------:R1:W5:Y:S04]  /*4a20*/  LDG.E.U16 R15, desc[UR6][R20.64] ;  /* 0x00000006140f7981 */ /* 0x000368000c1e1500 */
[----:B------:R-:W5:Y:S01]  /*4a30*/  LDG.E.U16 R166, desc[UR6][R166.64] ;  /* 0x00000006a6a67981 */ /* 0x000f62000c1e1500 */
[----:B--2---:R-:W-:-:S03]  /*4a40*/  IMAD.WIDE R162, R2, 0x2, R220 ;  /* 0x0000000202a27825 */ /* 0x004fc600078e02dc */
[----:B------:R4:W2:Y:S04]  /*4a50*/  LDG.E.U16 R153, desc[UR6][R158.64] ;  /* 0x000000069e997981 */ /* 0x0008a8000c1e1500 */
[----:B------:R-:W2:Y:S01]  /*4a60*/  LDL.64 R220, [R1+0x50] ;  /* 0x0000500001dc7983 */ /* 0x000ea20000100a00 */
[----:B0-----:R-:W-:-:S03]  /*4a70*/  IMAD.WIDE R156, R2, 0x2, R232 ;  /* 0x00000002029c7825 */ /* 0x001fc600078e02e8 */
[----:B------:R-:W2:Y:S01]  /*4a80*/  LDL.64 R232, [R1+0x20] ;  /* 0x0000200001e87983 */ /* 0x000ea20000100a00 */
[----:B-1----:R-:W-:-:S03]  /*4a90*/  IMAD.WIDE R20, R2, 0x2, R222 ;  /* 0x0000000202147825 */ /* 0x002fc600078e02de */
[----:B------:R-:W2:Y:S01]  /*4aa0*/  LDL.64 R222, [R1+0x80] ;  /* 0x0000800001de7983 */ /* 0x000ea20000100a00 */
[----:B------:R-:W-:-:S03]  /*4ab0*/  IMAD.WIDE R16, R2, 0x2, R240 ;  /* 0x0000000202107825 */ /* 0x000fc600078e02f0 */
[----:B------:R3:W2:Y:S01]  /*4ac0*/  LDG.E.U16 R22, desc[UR6][R156.64] ;  /* 0x000000069c167981 */ /* 0x0006a2000c1e1500 */
[----:B----4-:R-:W-:-:S03]  /*4ad0*/  IMAD.WIDE R158, R2, 0x2, R226 ;  /* 0x00000002029e7825 */ /* 0x010fc600078e02e2 */
[----:B------:R-:W4:Y:S04]  /*4ae0*/  LDL.64 R226, [R1+0x40] ;  /* 0x0000400001e27983 */ /* 0x000f280000100a00 */
[----:B------:R-:W4:Y:S01]  /*4af0*/  LDG.E.U16 R16, desc[UR6][R16.64] ;  /* 0x0000000610107981 */ /* 0x000f22000c1e1500 */
[----:B---3--:R-:W-:-:S03]  /*4b00*/  IMAD.WIDE R156, R2, 0x2, R228 ;  /* 0x00000002029c7825 */ /* 0x008fc600078e02e4 */
[----:B------:R-:W3:Y:S04]  /*4b10*/  LDL.64 R228, [R1+0x48] ;  /* 0x0000480001e47983 */ /* 0x000ee80000100a00 */
[----:B------:R-:W4:Y:S04]  /*4b20*/  LDG.E.U16 R167, desc[UR6][R156.64] ;  /* 0x000000069ca77981 */ /* 0x000f28000c1e1500 */
[----:B------:R5:W4:Y:S04]  /*4b30*/  LDG.E.U16 R17, desc[UR6][R160.64] ;  /* 0x00000006a0117981 */ /* 0x000b28000c1e1500 */
[----:B------:R-:W4:Y:S04]  /*4b40*/  LDL.64 R240, [R1+0x98] ;  /* 0x0000980001f07983 */ /* 0x000f280000100a00 */
[----:B------:R-:W4:Y:S01]  /*4b50*/  LDG.E.U16 R21, desc[UR6][R20.64] ;  /* 0x0000000614157981 */ /* 0x000f22000c1e1500 */
[----:B-----5:R-:W-:-:S03]  /*4b60*/  IMAD.WIDE R160, R2, 0x2, R224 ;  /* 0x0000000202a07825 */ /* 0x020fc600078e02e0 */
[----:B------:R-:W5:Y:S01]  /*4b70*/  LDL.64 R224, [R1+0x38] ;  /* 0x0000380001e07983 */ /* 0x000f620000100a00 */
[----:B------:R-:W-:-:S03]  /*4b80*/  IMAD.WIDE R156, R2, 0x2, R6 ;  /* 0x00000002029c7825 */ /* 0x000fc600078e0206 */
[----:B------:R-:W5:Y:S04]  /*4b90*/  LDL.64 R6, [R1+0x30] ;  /* 0x0000300001067983 */ /* 0x000f680000100a00 */
[----:B------:R-:W5:Y:S01]  /*4ba0*/  LDG.E.U16 R20, desc[UR6][R162.64] ;  /* 0x00000006a2147981 */ /* 0x000f62000c1e1500 */
[----:B--2---:R-:W-:-:S03]  /*4bb0*/  IMAD.WIDE R164, R2, 0x2, R220 ;  /* 0x0000000202a47825 */ /* 0x004fc600078e02dc */
[----:B------:R0:W2:Y:S04]  /*4bc0*/  LDG.E.U16 R220, desc[UR6][R158.64] ;  /* 0x000000069edc7981 */ /* 0x0000a8000c1e1500 */
[----:B------:R3:W2:Y:S01]  /*4bd0*/  LDG.E.U16 R221, desc[UR6][R160.64] ;  /* 0x00000006a0dd7981 */ /* 0x0006a2000c1e1500 */
[----:B0-----:R-:W-:-:S03]  /*4be0*/  IMAD.WIDE R158, R2, 0x2, R236 ;  /* 0x00000002029e7825 */ /* 0x001fc600078e02ec */
[----:B------:R-:W2:Y:S01]  /*4bf0*/  LDL.64 R236, [R1+0x18] ;  /* 0x0000180001ec7983 */ /* 0x000ea20000100a00 */
[----:B------:R-:W-:-:S03]  /*4c00*/  IMAD.WIDE R162, R2, 0x2, R222 ;  /* 0x0000000202a27825 */ /* 0x000fc600078e02de */
[----:B------:R-:W2:Y:S04]  /*4c10*/  LDG.E.U16 R223, desc[UR6][R164.64] ;  /* 0x00000006a4df7981 */ /* 0x000ea8000c1e1500 */
[----:B------:R4:W2:Y:S01]  /*4c20*/  LDG.E.U16 R222, desc[UR6][R162.64] ;  /* 0x00000006a2de7981 */ /* 0x0008a2000c1e1500 */
[----:B---3--:R-:W-:-:S04]  /*4c30*/  IMAD.WIDE R160, R2, 0x2, R228 ;  /* 0x0000000202a07825 */ /* 0x008fc800078e02e4 */
[C---:B----4-:R-:W-:Y:S02]  /*4c40*/  IMAD.WIDE R162, R2.reuse, 0x2, R226 ;  /* 0x0000000202a27825 */ /* 0x050fe400078e02e2 */
[----:B------:R0:W3:Y:S04]  /*4c50*/  LDG.E.U16 R226, desc[UR6][R160.64] ;  /* 0x00000006a0e27981 */ /* 0x0000e8000c1e1500 */
[----:B------:R-:W4:Y:S01]  /*4c60*/  LDG.E.U16 R227, desc[UR6][R162.64] ;  /* 0x00000006a2e37981 */ /* 0x000f22000c1e1500 */
[----:B-----5:R-:W-:-:S03]  /*4c70*/  IMAD.WIDE R164, R2, 0x2, R224 ;  /* 0x0000000202a47825 */ /* 0x020fc600078e02e0 */
[----:B------:R1:W5:Y:S04]  /*4c80*/  LDG.E.U16 R224, desc[UR6][R156.64] ;  /* 0x000000069ce07981 */ /* 0x000368000c1e1500 */
[----:B------:R-:W5:Y:S01]  /*4c90*/  LDG.E.U16 R228, desc[UR6][R164.64] ;  /* 0x00000006a4e47981 */ /* 0x000f62000c1e1500 */
[----:B0-----:R-:W-:-:S03]  /*4ca0*/  IMAD.WIDE R160, R2, 0x2, R248 ;  /* 0x0000000202a07825 */ /* 0x001fc600078e02f8 */
[----:B------:R0:W5:Y:S01]  /*4cb0*/  LDG.E.U16 R225, desc[UR6][R158.64] ;  /* 0x000000069ee17981 */ /* 0x000162000c1e1500 */
[----:B-1----:R-:W-:-:S03]  /*4cc0*/  IMAD.WIDE R156, R2, 0x2, R6 ;  /* 0x00000002029c7825 */ /* 0x002fc600078e0206 */
[----:B------:R-:W5:Y:S01]  /*4cd0*/  LDL.LU.64 R6, [R1+0x138] ;  /* 0x0001380001067983 */ /* 0x000f620000300a00 */
[----:B------:R-:W-:-:S03]  /*4ce0*/  IMAD.WIDE R162, R2, 0x2, R242 ;  /* 0x0000000202a27825 */ /* 0x000fc600078e02f2 */
[----:B------:R1:W5:Y:S01]  /*4cf0*/  LDG.E.U16 R229, desc[UR6][R156.64] ;  /* 0x000000069ce57981 */ /* 0x000362000c1e1500 */
[----:B0-----:R-:W-:-:S03]  /*4d00*/  IMAD.WIDE R158, R2, 0x2, R250 ;  /* 0x00000002029e7825 */ /* 0x001fc600078e02fa */
[----:B------:R-:W5:Y:S01]  /*4d10*/  LDG.E.U16 R162, desc[UR6][R162.64] ;  /* 0x00000006a2a27981 */ /* 0x000f62000c1e1500 */
[----:B------:R-:W-:-:S03]  /*4d20*/  IMAD.WIDE R164, R2, 0x2, R232 ;  /* 0x0000000202a47825 */ /* 0x000fc600078e02e8 */
[----:B------:R0:W5:Y:S01]  /*4d30*/  LDG.E.U16 R232, desc[UR6][R158.64] ;  /* 0x000000069ee87981 */ /* 0x000162000c1e1500 */
[----:B-1----:R-:W-:-:S03]  /*4d40*/  IMAD.WIDE R156, R2, 0x2, R240 ;  /* 0x00000002029c7825 */ /* 0x002fc600078e02f0 */
[----:B------:R2:W5:Y:S04]  /*4d50*/  LDG.E.U16 R233, desc[UR6][R160.64] ;  /* 0x00000006a0e97981 */ /* 0x000568000c1e1500 */
[----:B------:R-:W5:Y:S01]  /*4d60*/  LDG.E.U16 R164, desc[UR6][R164.64] ;  /* 0x00000006a4a47981 */ /* 0x000f62000c1e1500 */
[----:B0-----:R-:W-:-:S03]  /*4d70*/  IMAD.WIDE R158, R2, 0x2, R244 ;  /* 0x00000002029e7825 */ /* 0x001fc600078e02f4 */
[----:B------:R-:W5:Y:S04]  /*4d80*/  LDG.E.U16 R156, desc[UR6][R156.64] ;  /* 0x000000069c9c7981 */ /* 0x000f68000c1e1500 */
[----:B------:R-:W5:Y:S04]  /*4d90*/  LDG.E.U16 R158, desc[UR6][R158.64] ;  /* 0x000000069e9e7981 */ /* 0x000f68000c1e1500 */
[----:B------:R-:W5:Y:S04]  /*4da0*/  LDL.64 R242, [R1+0x128] ;  /* 0x0001280001f27983 */ /* 0x000f680000100a00 */
[----:B------:R-:W5:Y:S01]  /*4db0*/  LDL.64 R240, [R1+0x120] ;  /* 0x0001200001f07983 */ /* 0x000f620000100a00 */
[----:B--2---:R-:W-:-:S06]  /*4dc0*/  IMAD.WIDE R160, R2, 0x2, R236 ;  /* 0x0000000202a07825 */ /* 0x004fcc00078e02ec */
[----:B------:R-:W2:Y:S01]  /*4dd0*/  LDG.E.U16 R160, desc[UR6][R160.64] ;  /* 0x00000006a0a07981 */ /* 0x000ea2000c1e1500 */
[----:B------:R-:W-:Y:S06]  /*4de0*/  BAR.SYNC.DEFER_BLOCKING 0x0 ;  /* 0x0000000000007b1d */ /* 0x000fec0000010000 */
[----:B------:R-:W0:Y:S01]  /*4df0*/  S2R R237, SR_TID.X ;  /* 0x0000000000ed7919 */ /* 0x000e220000002100 */
[C---:B------:R-:W-:Y:S02]  /*4e00*/  LOP3.LUT R236, R5.reuse, 0x10, RZ, 0x3c, !PT ;  /* 0x0000001005ec7812 */ /* 0x040fe400078e3cff */
[C---:B------:R-:W-:Y:S01]  /*4e10*/  LOP3.LUT R244, R5.reuse, 0x20, RZ, 0x3c, !PT ;  /* 0x0000002005f47812 */ /* 0x040fe200078e3cff */
[----:B------:R-:W-:Y:S04]  /*4e20*/  STS.U16 [R5+UR4+0x10000], R14 ;  /* 0x0100000e05007988 */ /* 0x000fe80008000404 */
[----:B------:R-:W-:Y:S04]  /*4e30*/  STS.U16 [R5+UR4+0x10400], R15 ;  /* 0x0104000f05007988 */ /* 0x000fe80008000404 */
[----:B------:R-:W-:Y:S04]  /*4e40*/  STS.U16 [R5+UR4+0x10800], R220 ;  /* 0x010800dc05007988 */ /* 0x000fe80008000404 */
[----:B------:R-:W-:Y:S04]  /*4e50*/  STS.U16 [R5+UR4+0x10c00], R223 ;  /* 0x010c00df05007988 */ /* 0x000fe80008000404 */
[----:B------:R-:W-:Y:S04]  /*4e60*/  STS.U16 [R236+UR4+0x10080], R18 ;  /* 0x01008012ec007988 */ /* 0x000fe80008000404 */
[----:B------:R-:W-:Y:S04]  /*4e70*/  STS.U16 [R236+UR4+0x10480], R21 ;  /* 0x01048015ec007988 */ /* 0x000fe80008000404 */
[----:B------:R-:W-:Y:S04]  /*4e80*/  STS.U16 [R236+UR4+0x10880], R221 ;  /* 0x010880ddec007988 */ /* 0x000fe80008000404 */
[----:B---3--:R1:W-:Y:S04]  /*4e90*/  STS.U16 [R236+UR4+0x10c80], R226 ;  /* 0x010c80e2ec007988 */ /* 0x0083e80008000404 */
[----:B------:R-:W-:Y:S04]  /*4ea0*/  STS.U16 [R244+UR4+0x10100], R155 ;  /* 0x0101009bf4007988 */ /* 0x000fe80008000404 */
[----:B------:R3:W-:Y:S01]  /*4eb0*/  STS.U16 [R244+UR4+0x10500], R20 ;  /* 0x01050014f4007988 */ /* 0x0007e20008000404 */
[----:B-1----:R-:W-:-:S03]  /*4ec0*/  LOP3.LUT R236, R5, 0x30, RZ, 0x3c, !PT ;  /* 0x0000003005ec7812 */ /* 0x002fc600078e3cff */
[----:B------:R-:W-:Y:S04]  /*4ed0*/  STS.U16 [R244+UR4+0x10900], R222 ;  /* 0x010900def4007988 */ /* 0x000fe80008000404 */
[----:B----4-:R-:W-:Y:S04]  /*4ee0*/  STS.U16 [R244+UR4+0x10d00], R227 ;  /* 0x010d00e3f4007988 */ /* 0x010fe80008000404 */
[----:B------:R-:W-:Y:S01]  /*4ef0*/  STS.U16 [R236+UR4+0x10180], R166 ;  /* 0x010180a6ec007988 */ /* 0x000fe20008000404 */
[----:B0-----:R-:W-:-:S03]  /*4f00*/  SHF.R.U32.HI R237, RZ, 0x5, R237 ;  /* 0x00000005ffed7819 */ /* 0x001fc600000116ed */
[----:B------:R-:W-:Y:S04]  /*4f10*/  STS.U16 [R236+UR4+0x10580], R17 ;  /* 0x01058011ec007988 */ /* 0x000fe80008000404 */
[----:B-----5:R-:W-:Y:S04]  /*4f20*/  STS.U16 [R236+UR4+0x10980], R224 ;  /* 0x010980e0ec007988 */ /* 0x020fe80008000404 */
[----:B------:R0:W-:Y:S04]  /*4f30*/  STS.U16 [R236+UR4+0x10d80], R228 ;  /* 0x010d80e4ec007988 */ /* 0x0001e80008000404 */
[----:B------:R-:W4:Y:S01]  /*4f40*/  LDL.64 R14, [R1+0x118] ;  /* 0x00011800010e7983 */ /* 0x000f220000100a00 */
[----:B------:R-:W-:Y:S01]  /*4f50*/  R2UR UR8, R237 ;  /* 0x00000000ed0872ca */ /* 0x000fe200000e0000 */
[----:B------:R-:W-:Y:S01]  /*4f60*/  UMOV UR10, UR60 ;  /* 0x0000003c000a7c82 */ /* 0x000fe20008000000 */
[----:B------:R-:W-:Y:S01]  /*4f70*/  UMOV UR11, 0x40000040 ;  /* 0x40000040000b7882 */ /* 0x000fe20000000000 */
[----:B------:R-:W-:Y:S01]  /*4f80*/  UMOV UR9, 0x40000040 ;  /* 0x4000004000097882 */ /* 0x000fe20000000000 */
[----:B------:R-:W-:Y:S01]  /*4f90*/  MOV R12, UR55 ;  /* 0x00000037000c7c02 */ /* 0x000fe20008000f00 */
[----:B---3--:R-:W3:Y:S01]  /*4fa0*/  LDL.64 R20, [R1+0x110] ;  /* 0x0001100001147983 */ /* 0x008ee20000100a00 */
[----:B0-----:R-:W-:-:S02]  /*4fb0*/  LOP3.LUT R236, R5, 0x40, RZ, 0x3c, !PT ;  /* 0x0000004005ec7812 */ /* 0x001fc400078e3cff */
[----:B------:R-:W-:-:S03]  /*4fc0*/  LOP3.LUT R237, R5, 0x50, RZ, 0x3c, !PT ;  /* 0x0000005005ed7812 */ /* 0x000fc600078e3cff */
[----:B------:R-:W-:Y:S04]  /*4fd0*/  STS.U16 [R236+UR4+0x10200], R154 ;  /* 0x0102009aec007988 */ /* 0x000fe80008000404 */
[----:B------:R-:W-:Y:S04]  /*4fe0*/  STS.U16 [R236+UR4+0x10600], R153 ;  /* 0x01060099ec007988 */ /* 0x000fe80008000404 */
[----:B------:R-:W-:Y:S04]  /*4ff0*/  STS.U16 [R236+UR4+0x10a00], R225 ;  /* 0x010a00e1ec007988 */ /* 0x000fe80008000404 */
[----:B------:R0:W-:Y:S04]  /*5000*/  STS.U16 [R236+UR4+0x10e00], R229 ;  /* 0x010e00e5ec007988 */ /* 0x0001e80008000404 */
[----:B------:R-:W-:Y:S04]  /*5010*/  STS.U16 [R237+UR4+0x10280], R152 ;  /* 0x01028098ed007988 */ /* 0x000fe80008000404 */
[----:B------:R-:W-:Y:S01]  /*5020*/  STS.U16 [R237+UR4+0x10680], R22 ;  /* 0x01068016ed007988 */ /* 0x000fe20008000404 */
[----:B0-----:R-:W-:-:S03]  /*5030*/  LOP3.LUT R236, R5, 0x60, RZ, 0x3c, !PT ;  /* 0x0000006005ec7812 */ /* 0x001fc600078e3cff */
[----:B------:R-:W-:Y:S04]  /*5040*/  STS.U16 [R237+UR4+0x10a80], R232 ;  /* 0x010a80e8ed007988 */ /* 0x000fe80008000404 */
[----:B------:R-:W-:Y:S04]  /*5050*/  STS.U16 [R237+UR4+0x10e80], R162 ;  /* 0x010e80a2ed007988 */ /* 0x000fe80008000404 */
[----:B------:R0:W-:Y:S04]  /*5060*/  STS.U16 [R236+UR4+0x10300], R19 ;  /* 0x01030013ec007988 */ /* 0x0001e80008000404 */
[----:B------:R-:W-:Y:S04]  /*5070*/  STS.U16 [R236+UR4+0x10700], R167 ;  /* 0x010700a7ec007988 */ /* 0x000fe80008000404 */
[----:B------:R-:W-:Y:S04]  /*5080*/  STS.U16 [R236+UR4+0x10b00], R233 ;  /* 0x010b00e9ec007988 */ /* 0x000fe80008000404 */
[----:B------:R-:W-:Y:S04]  /*5090*/  STS.U16 [R236+UR4+0x10f00], R164 ;  /* 0x010f00a4ec007988 */ /* 0x000fe80008000404 */
[----:B------:R1:W-:Y:S04]  /*50a0*/  STS.U16 [R252+UR4+0x10380], R16 ;  /* 0x01038010fc007988 */ /* 0x0003e80008000404 */
[----:B------:R-:W-:Y:S04]  /*50b0*/  STS.U16 [R252+UR4+0x10780], R156 ;  /* 0x0107809cfc007988 */ /* 0x000fe80008000404 */
[----:B------:R-:W-:Y:S01]  /*50c0*/  STS.U16 [R252+UR4+0x10b80], R158 ;  /* 0x010b809efc007988 */ /* 0x000fe20008000404 */
[----:B------:R-:W-:Y:S01]  /*50d0*/  USHF.L.U32 UR8, UR8, 0x9, URZ ;  /* 0x0000000908087899 */ /* 0x000fe2000800063f */
[----:B------:R-:W-:-:S02]  /*50e0*/  MOV R13, UR54 ;  /* 0x00000036000d7c02 */ /* 0x000fc40008000f00 */
[----:B------:R-:W-:Y:S01]  /*50f0*/  R2UR UR55, R243 ;  /* 0x00000000f33772ca */ /* 0x000fe200000e0000 */
[----:B------:R-:W-:Y:S01]  /*5100*/  ULOP3.LUT UR8, UR8, 0x800, URZ, 0xc0, !UPT ;  /* 0x0000080008087892 */ /* 0x000fe2000f8ec03f */
[----:B------:R-:W-:Y:S01]  /*5110*/  MOV R10, UR59 ;  /* 0x0000003b000a7c02 */ /* 0x000fe20008000f00 */
[----:B0-----:R-:W5:Y:S02]  /*5120*/  LDL.64 R18, [R1+0x10] ;  /* 0x0000100001127983 */ /* 0x001f640000100a00 */
[----:B------:R-:W-:Y:S01]  /*5130*/  ULEA.HI UR8, UR4, UR8, URZ, 0x1c ;  /* 0x0000000804087291 */ /* 0x000fe2000f8fe03f */
[----:B------:R-:W-:Y:S01]  /*5140*/  MOV R11, UR58 ;  /* 0x0000003a000b7c02 */ /* 0x000fe20008000f00 */
[----:B-1----:R-:W3:Y:S02]  /*5150*/  LDL.64 R16, [R1] ;  /* 0x0000000001107983 */ /* 0x002ee40000100a00 */
[----:B------:R-:W-:-:S04]  /*5160*/  ULOP3.LUT UR8, UR8, 0x3fff, URZ, 0xc0, !UPT ;  /* 0x00003fff08087892 */ /* 0x000fc8000f8ec03f */
[----:B------:R-:W-:Y:S01]  /*5170*/  UIADD3 UR12, UP0, UR8, 0x80, URZ ;  /* 0x00000080080c7890 */ /* 0x000fe2000ff1e03f */
[----:B--2---:R0:W-:Y:S01]  /*5180*/  STS.U16 [R252+UR4+0x10f80], R160 ;  /* 0x010f80a0fc007988 */ /* 0x0041e20008000404 */
[----:B------:R1:W-:Y:S06]  /*5190*/  MEMBAR.ALL.CTA ;  /* 0x0000000000007992 */ /* 0x0003ec0000008000 */
[----:B-1----:R-:W1:Y:S02]  /*51a0*/  FENCE.VIEW.ASYNC.S ;  /* 0x00000000000073c6 */ /* 0x002e640000000000 */
[----:B-1----:R-:W-:Y:S06]  /*51b0*/  BAR.SYNC.DEFER_BLOCKING 0x0 ;  /* 0x0000000000007b1d */ /* 0x002fec0000010000 */
[----:B0-----:R-:W-:-:S06]  /*51c0*/  WARPGROUP.ARRIVE ;  /* 0x00000000000079c5 */ /* 0x001fcc0000000000 */
[----:B------:R-:W-:Y:S01]  /*51d0*/  HGMMA.64x32x16.F32 R152, gdesc[UR8].tnspA, RZ, !UPT ;  /* 0x20600000089879f0 */ /* 0x000fe2000c7008ff */
[----:B------:R-:W-:Y:S02]  /*51e0*/  UMOV UR8, URZ ;  /* 0x0000003f00087c82 */ /* 0x000fe40008000000 */
[----:B------:R-:W-:Y:S01]  /*51f0*/  UIADD3.X UR13, UR8, 0x40000040, URZ, UP0, !UPT ;  /* 0x40000040080d7890 */ /* 0x000fe200087fe43f */
[----:B------:R-:W-:-:S03]  /*5200*/  R2UR UR54, R242 ;  /* 0x00000000f23672ca */ /* 0x000fc600000e0000 */
[----:B------:R-:W-:-:S05]  /*5210*/  UIADD3.64 UR52, UR12, 0x80, URZ ;  /* 0x000000800c347897 */ /* 0x000fca000fffe03f */
[----:B------:R-:W-:Y:S01]  /*5220*/  HGMMA.64x32x16.F32 R152, gdesc[UR12].tnspA, R152 ;  /* 0x206000000c9879f0 */ /* 0x000fe20008700898 */
[----:B------:R-:W-:Y:S02]  /*5230*/  R2UR UR58, R240 ;  /* 0x00000000f03a72ca */ /* 0x000fe400000e0000 */
[----:B------:R-:W-:Y:S01]  /*5240*/  R2UR UR59, R241 ;  /* 0x00000000f13b72ca */ /* 0x000fe200000e0000 */
[----:B------:R-:W-:Y:S01]  /*5250*/  UIADD3.64 UR56, UR12, 0x100, URZ ;  /* 0x000001000c387897 */ /* 0x000fe2000fffe03f */
[----:B------:R-:W-:Y:S01]  /*5260*/  HGMMA.64x32x16.F32 R152, gdesc[UR52].tnspA, R152 ;  /* 0x20600000349879f0 */ /* 0x000fe20008700898 */
[----:B----4-:R-:W-:Y:S02]  /*5270*/  R2UR UR10, R14 ;  /* 0x000000000e0a72ca */ /* 0x010fe400000e0000 */
[----:B------:R-:W-:Y:S01]  /*5280*/  R2UR UR11, R15 ;  /* 0x000000000f0b72ca */ /* 0x000fe200000e0000 */
[----:B------:R-:W-:Y:S01]  /*5290*/  UIADD3.64 UR8, UR12, 0x180, URZ ;  /* 0x000001800c087897 */ /* 0x000fe2000fffe03f */
[----:B------:R-:W2:Y:S06]  /*52a0*/  LDL.64 R14, [R1+0x8] ;  /* 0x00000800010e7983 */ /* 0x000eac0000100a00 */
[----:B------:R-:W-:Y:S01]  /*52b0*/  HGMMA.64x32x16.F32 R152, gdesc[UR56].tnspA, R152 ;  /* 0x20600000389879f0 */ /* 0x000fe20008700898 */
[----:B------:R-:W-:-:S04]  /*52c0*/  UIADD3.64 UR16, UR12, 0x200, URZ ;  /* 0x000002000c107897 */ /* 0x000fc8000fffe03f */
        /* <DEDUP_REMOVED lines=15> */
[----:B------:R-:W-:Y:S02]  /*53c0*/  R2UR UR55, R12 ;  /* 0x000000000c3772ca */ /* 0x000fe400000e0000 */
[----:B------:R-:W-:Y:S01]  /*53d0*/  R2UR UR54, R13 ;  /* 0x000000000d3672ca */ /* 0x000fe200000e0000 */
[----:B------:R-:W-:Y:S01]  /*53e0*/  IMAD.WIDE R12, R0, 0x2, R238 ;  /* 0x00000002000c7825 */ /* 0x000fe200078e02ee */
[----:B------:R-:W-:Y:S02]  /*53f0*/  R2UR UR59, R10 ;  /* 0x000000000a3b72ca */ /* 0x000fe400000e0000 */
[----:B------:R-:W-:Y:S01]  /*5400*/  R2UR UR58, R11 ;  /* 0x000000000b3a72ca */ /* 0x000fe200000e0000 */
[----:B-----5:R-:W-:Y:S01]  /*5410*/  IMAD.WIDE R10, R0, 0x2, R18 ;  /* 0x00000002000a7825 */ /* 0x020fe200078e0212 */
[----:B------:R-:W-:Y:S02]  /*5420*/  MOV R243, UR19 ;  /* 0x0000001300f37c02 */ /* 0x000fe40008000f00 */
[----:B---3--:R-:W-:-:S02]  /*5430*/  R2UR UR19, R21 ;  /* 0x00000000151372ca */ /* 0x008fc400000e0000 */
[----:B------:R0:W3:Y:S01]  /*5440*/  LDG.E.U16 R21, desc[UR6][R12.64] ;  /* 0x000000060c157981 */ /* 0x0000e2000c1e1500 */
[----:B------:R-:W-:-:S03]  /*5450*/  IMAD.WIDE R222, R0, 0x2, R198 ;  /* 0x0000000200de7825 */ /* 0x000fc600078e02c6 */
[----:B------:R1:W4:Y:S01]  /*5460*/  LDG.E.U16 R22, desc[UR6][R10.64] ;  /* 0x000000060a167981 */ /* 0x000322000c1e1500 */
[C---:B0-----:R-:W-:Y:S01]  /*5470*/  IMAD.WIDE R12, R0.reuse, 0x2, R234 ;  /* 0x00000002000c7825 */ /* 0x041fe200078e02ea */
[----:B------:R-:W-:Y:S03]  /*5480*/  HGMMA.64x32x16.F32 R152, gdesc[UR44].tnspA, R152 ;  /* 0x206000002c9879f0 */ /* 0x000fe60008700898 */
[C---:B-1----:R-:W-:Y:S02]  /*5490*/  IMAD.WIDE R10, R0.reuse, 0x2, R16 ;  /* 0x00000002000a7825 */ /* 0x042fe400078e0210 */
[----:B------:R-:W5:Y:S02]  /*54a0*/  LDG.E.U16 R12, desc[UR6][R12.64] ;  /* 0x000000060c0c7981 */ /* 0x000f64000c1e1500 */
[C---:B------:R-:W-:Y:S01]  /*54b0*/  IMAD.WIDE R16, R0.reuse, 0x2, R246 ;  /* 0x0000000200107825 */ /* 0x040fe200078e02f6 */
[----:B------:R-:W-:Y:S01]  /*54c0*/  MOV R241, UR18 ;  /* 0x0000001200f17c02 */ /* 0x000fe20008000f00 */
[----:B------:R-:W3:Y:S02]  /*54d0*/  LDG.E.U16 R10, desc[UR6][R10.64] ;  /* 0x000000060a0a7981 */ /* 0x000ee4000c1e1500 */
[----:B------:R-:W-:-:S02]  /*54e0*/  IMAD.WIDE R18, R0, 0x2, R216 ;  /* 0x0000000200127825 */ /* 0x000fc400078e02d8 */
[----:B------:R0:W5:Y:S02]  /*54f0*/  LDG.E.U16 R13, desc[UR6][R222.64] ;  /* 0x00000006de0d7981 */ /* 0x000164000c1e1500 */
[----:B------:R-:W-:Y:S01]  /*5500*/  IMAD.WIDE R224, R0, 0x2, R202 ;  /* 0x0000000200e07825 */ /* 0x000fe200078e02ca */
[----:B------:R-:W-:Y:S01]  /*5510*/  R2UR UR18, R20 ;  /* 0x00000000141272ca */ /* 0x000fe200000e0000 */
[----:B------:R-:W5:Y:S02]  /*5520*/  LDG.E.U16 R18, desc[UR6][R18.64] ;  /* 0x0000000612127981 */ /* 0x000f64000c1e1500 */
[C---:B--2---:R-:W-:Y:S02]  /*5530*/  IMAD.WIDE R14, R0.reuse, 0x2, R14 ;  /* 0x00000002000e7825 */ /* 0x044fe400078e020e */
[----:B------:R1:W2:Y:S02]  /*5540*/  LDG.E.U16 R11, desc[UR6][R16.64] ;  /* 0x00000006100b7981 */ /* 0x0002a4000c1e1500 */
[----:B0-----:R-:W-:-:S02]  /*5550*/  IMAD.WIDE R222, R0, 0x2, R192 ;  /* 0x0000000200de7825 */ /* 0x001fc400078e02c0 */
[----:B------:R0:W5:Y:S02]  /*5560*/  LDG.E.U16 R20, desc[UR6][R224.64] ;  /* 0x00000006e0147981 */ /* 0x000164000c1e1500 */
[C---:B------:R-:W-:Y:S02]  /*5570*/  IMAD.WIDE R220, R0.reuse, 0x2, R200 ;  /* 0x0000000200dc7825 */ /* 0x040fe400078e02c8 */
[----:B------:R0:W5:Y:S02]  /*5580*/  LDG.E.U16 R19, desc[UR6][R222.64] ;  /* 0x00000006de137981 */ /* 0x000164000c1e1500 */
[----:B-1----:R-:W-:-:S04]  /*5590*/  IMAD.WIDE R16, R0, 0x2, R230 ;  /* 0x0000000200107825 */ /* 0x002fc800078e02e6 */
[C---:B------:R-:W-:Y:S01]  /*55a0*/  IMAD.WIDE R228, R0.reuse, 0x2, R214 ;  /* 0x0000000200e47825 */ /* 0x040fe200078e02d6 */
[----:B------:R-:W-:Y:S01]  /*55b0*/  R2UR UR8, R9 ;  /* 0x00000000090872ca */ /* 0x000fe200000e0000 */
[----:B------:R-:W3:Y:S02]  /*55c0*/  LDG.E.U16 R14, desc[UR6][R14.64] ;  /* 0x000000060e0e7981 */ /* 0x000ee4000c1e1500 */
[C---:B------:R-:W-:Y:S02]  /*55d0*/  IMAD.WIDE R226, R0.reuse, 0x2, R196 ;  /* 0x0000000200e27825 */ /* 0x040fe400078e02c4 */
[----:B------:R1:W5:Y:S02]  /*55e0*/  LDG.E.U16 R9, desc[UR6][R228.64] ;  /* 0x00000006e4097981 */ /* 0x000364000c1e1500 */
[C---:B0-----:R-:W-:Y:S01]  /*55f0*/  IMAD.WIDE R224, R0.reuse, 0x2, R194 ;  /* 0x0000000200e07825 */ /* 0x041fe200078e02c2 */
[----:B------:R-:W-:Y:S01]  /*5600*/  UIADD3.64 UR48, UR12, 0x600, URZ ;  /* 0x000006000c307897 */ /* 0x000fe2000fffe03f */
[----:B------:R-:W5:Y:S02]  /*5610*/  LDG.E.U16 R16, desc[UR6][R16.64] ;  /* 0x0000000610107981 */ /* 0x000f64000c1e1500 */
[----:B------:R-:W-:-:S02]  /*5620*/  IMAD.WIDE R222, R0, 0x2, R190 ;  /* 0x0000000200de7825 */ /* 0x000fc400078e02be */
[----:B------:R-:W5:Y:S02]  /*5630*/  LDG.E.U16 R220, desc[UR6][R220.64] ;  /* 0x00000006dcdc7981 */ /* 0x000f64000c1e1500 */
[C---:B-1----:R-:W-:Y:S02]  /*5640*/  IMAD.WIDE R228, R0.reuse, 0x2, R212 ;  /* 0x0000000200e47825 */ /* 0x042fe400078e02d4 */
[----:B------:R0:W5:Y:S04]  /*5650*/  LDG.E.U16 R15, desc[UR6][R226.64] ;  /* 0x00000006e20f7981 */ /* 0x000168000c1e1500 */
[----:B------:R1:W5:Y:S04]  /*5660*/  LDG.E.U16 R17, desc[UR6][R224.64] ;  /* 0x00000006e0117981 */ /* 0x000368000c1e1500 */
[----:B------:R1:W5:Y:S01]  /*5670*/  LDG.E.U16 R221, desc[UR6][R222.64] ;  /* 0x00000006dedd7981 */ /* 0x000362000c1e1500 */
[----:B------:R-:W-:Y:S01]  /*5680*/  HGMMA.64x32x16.F32 R152, gdesc[UR48].tnspA, R152 ;  /* 0x20600000309879f0 */ /* 0x000fe20008700898 */
[----:B0-----:R-:W-:-:S02]  /*5690*/  IMAD.WIDE R226, R0, 0x2, R210 ;  /* 0x0000000200e27825 */ /* 0x001fc400078e02d2 */
[----:B------:R-:W5:Y:S02]  /*56a0*/  LDG.E.U16 R228, desc[UR6][R228.64] ;  /* 0x00000006e4e47981 */ /* 0x000f64000c1e1500 */
[C---:B-1----:R-:W-:Y:S02]  /*56b0*/  IMAD.WIDE R224, R0.reuse, 0x2, R186 ;  /* 0x0000000200e07825 */ /* 0x042fe400078e02ba */
[----:B------:R0:W5:Y:S02]  /*56c0*/  LDG.E.U16 R233, desc[UR6][R226.64] ;  /* 0x00000006e2e97981 */ /* 0x000164000c1e1500 */
[C---:B------:R-:W-:Y:S02]  /*56d0*/  IMAD.WIDE R222, R0.reuse, 0x2, R188 ;  /* 0x0000000200de7825 */ /* 0x040fe400078e02bc */
[----:B------:R1:W5:Y:S04]  /*56e0*/  LDG.E.U16 R232, desc[UR6][R224.64] ;  /* 0x00000006e0e87981 */ /* 0x000368000c1e1500 */
[----:B------:R1:W5:Y:S01]  /*56f0*/  LDG.E.U16 R229, desc[UR6][R222.64] ;  /* 0x00000006dee57981 */ /* 0x000362000c1e1500 */
[----:B0-----:R-:W-:-:S04]  /*5700*/  IMAD.WIDE R226, R0, 0x2, R180 ;  /* 0x0000000200e27825 */ /* 0x001fc800078e02b4 */
[C---:B-1----:R-:W-:Y:S01]  /*5710*/  IMAD.WIDE R224, R0.reuse, 0x2, R182 ;  /* 0x0000000200e07825 */ /* 0x042fe200078e02b6 */
[----:B------:R0:W5:Y:S03]  /*5720*/  LDG.E.U16 R240, desc[UR6][R226.64] ;  /* 0x00000006e2f07981 */ /* 0x000166000c1e1500 */
[C---:B------:R-:W-:Y:S01]  /*5730*/  IMAD.WIDE R222, R0.reuse, 0x2, R184 ;  /* 0x0000000200de7825 */ /* 0x040fe200078e02b8 */
[----:B------:R1:W5:Y:S04]  /*5740*/  LDG.E.U16 R237, desc[UR6][R224.64] ;  /* 0x00000006e0ed7981 */ /* 0x000368000c1e1500 */
[----:B------:R4:W5:Y:S01]  /*5750*/  LDG.E.U16 R236, desc[UR6][R222.64] ;  /* 0x00000006deec7981 */ /* 0x000962000c1e1500 */
[----:B0-----:R-:W-:-:S04]  /*5760*/  IMAD.WIDE R226, R0, 0x2, R176 ;  /* 0x0000000200e27825 */ /* 0x001fc800078e02b0 */
[C---:B-1----:R-:W-:Y:S01]  /*5770*/  IMAD.WIDE R224, R0.reuse, 0x2, R178 ;  /* 0x0000000200e07825 */ /* 0x042fe200078e02b2 */
[----:B------:R0:W5:Y:S03]  /*5780*/  LDG.E.U16 R245, desc[UR6][R226.64] ;  /* 0x00000006e2f57981 */ /* 0x000166000c1e1500 */
[C---:B----4-:R-:W-:Y:S01]  /*5790*/  IMAD.WIDE R222, R0.reuse, 0x2, R208 ;  /* 0x0000000200de7825 */ /* 0x050fe200078e02d0 */
[----:B------:R1:W4:Y:S04]  /*57a0*/  LDG.E.U16 R244, desc[UR6][R224.64] ;  /* 0x00000006e0f47981 */ /* 0x000328000c1e1500 */
[----:B------:R1:W4:Y:S01]  /*57b0*/  LDG.E.U16 R242, desc[UR6][R222.64] ;  /* 0x00000006def27981 */ /* 0x000322000c1e1500 */
[----:B0-----:R-:W-:-:S04]  /*57c0*/  IMAD.WIDE R226, R0, 0x2, R172 ;  /* 0x0000000200e27825 */ /* 0x001fc800078e02ac */
[C---:B-1----:R-:W-:Y:S01]  /*57d0*/  IMAD.WIDE R224, R0.reuse, 0x2, R206 ;  /* 0x0000000200e07825 */ /* 0x042fe200078e02ce */
[----:B------:R0:W4:Y:S03]  /*57e0*/  LDG.E.U16 R250, desc[UR6][R226.64] ;  /* 0x00000006e2fa7981 */ /* 0x000126000c1e1500 */
[C---:B------:R-:W-:Y:S01]  /*57f0*/  IMAD.WIDE R222, R0.reuse, 0x2, R174 ;  /* 0x0000000200de7825 */ /* 0x040fe200078e02ae */
[----:B------:R1:W4:Y:S04]  /*5800*/  LDG.E.U16 R249, desc[UR6][R224.64] ;  /* 0x00000006e0f97981 */ /* 0x000328000c1e1500 */
[----:B------:R1:W4:Y:S01]  /*5810*/  LDG.E.U16 R248, desc[UR6][R222.64] ;  /* 0x00000006def87981 */ /* 0x000322000c1e1500 */
[----:B0-----:R-:W-:-:S04]  /*5820*/  IMAD.WIDE R226, R0, 0x2, R204 ;  /* 0x0000000200e27825 */ /* 0x001fc800078e02cc */
[C---:B-1----:R-:W-:Y:S02]  /*5830*/  IMAD.WIDE R224, R0.reuse, 0x2, R168 ;  /* 0x0000000200e07825 */ /* 0x042fe400078e02a8 */
[----:B------:R-:W4:Y:S02]  /*5840*/  LDG.E.U16 R226, desc[UR6][R226.64] ;  /* 0x00000006e2e27981 */ /* 0x000f24000c1e1500 */
[----:B------:R-:W-:Y:S02]  /*5850*/  IMAD.WIDE R222, R0, 0x2, R170 ;  /* 0x0000000200de7825 */ /* 0x000fe400078e02aa */
[----:B------:R-:W4:Y:S04]  /*5860*/  LDG.E.U16 R224, desc[UR6][R224.64] ;  /* 0x00000006e0e07981 */ /* 0x000f28000c1e1500 */
[----:B------:R0:W4:Y:S01]  /*5870*/  LDG.E.U16 R222, desc[UR6][R222.64] ;  /* 0x00000006dede7981 */ /* 0x000122000c1e1500 */
[----:B------:R-:W-:-:S09]  /*5880*/  UIADD3.64 UR52, UR12, 0x680, URZ ;  /* 0x000006800c347897 */ /* 0x000fd2000fffe03f */
[----:B------:R-:W-:Y:S01]  /*5890*/  HGMMA.64x32x16.F32 R152, gdesc[UR52].tnspA, R152 ;  /* 0x20600000349879f0 */ /* 0x000fe20008700898 */
[----:B------:R-:W-:-:S09]  /*58a0*/  UIADD3.64 UR56, UR12, 0x700, URZ ;  /* 0x000007000c387897 */ /* 0x000fd2000fffe03f */
[----:B------:R-:W-:Y:S03]  /*58b0*/  HGMMA.64x32x16.F32 R152, gdesc[UR56].tnspA, R152, gsb0 ;  /* 0x20600000389879f0 */ /* 0x000fe60008000898 */
[----:B------:R-:W-:Y:S02]  /*58c0*/  WARPGROUP.DEPBAR.LE gsb0, 0x0 ;  /* 0x00008000000079c5 */ /* 0x000fe40000010000 */
[----:B0-----:R-:W-:Y:S01]  /*58d0*/  FMUL R223, R152, UR5 ;  /* 0x0000000598df7c20 */ /* 0x001fe20008400000 */
[----:B------:R-:W-:Y:S01]  /*58e0*/  FMUL R225, R153, UR5 ;  /* 0x0000000599e17c20 */ /* 0x000fe20008400000 */
[----:B------:R-:W-:Y:S04]  /*58f0*/  BAR.SYNC.DEFER_BLOCKING 0x0 ;  /* 0x0000000000007b1d */ /* 0x000fe80000010000 */
[----:B------:R-:W-:Y:S01]  /*5900*/  FMNMX R223, R223, R225, !PT ;  /* 0x000000e1dfdf7209 */ /* 0x000fe20007800000 */
[----:B------:R-:W-:-:S05]  /*5910*/  FMUL R225, R156, UR5 ;  /* 0x000000059ce17c20 */ /* 0x000fca0008400000 */
        /* <DEDUP_REMOVED lines=10> */
[----:B------:R-:W-:-:S05]  /*59c0*/  FMNMX R225, R223, R225, !PT ;  /* 0x000000e1dfe17209 */ /* 0x000fca0007800000 */
[----:B------:R-:W0:Y:S01]  /*59d0*/  SHFL.BFLY PT, R223, R225, 0x2, 0x1f ;  /* 0x0c401f00e1df7f89 */ /* 0x000e2200000e0000 */
[----:B------:R-:W-:Y:S01]  /*59e0*/  FMUL R227, R154, UR5 ;  /* 0x000000059ae37c20 */ /* 0x000fe20008400000 */
[----:B------:R-:W-:-:S05]  /*59f0*/  FMUL R251, R155, UR5 ;  /* 0x000000059bfb7c20 */ /* 0x000fca0008400000 */
[----:B------:R-:W-:Y:S01]  /*5a00*/  FMNMX R227, R227, R251, !PT ;  /* 0x000000fbe3e37209 */ /* 0x000fe20007800000 */
[----:B------:R-:W-:-:S05]  /*5a10*/  FMUL R251, R158, UR5 ;  /* 0x000000059efb7c20 */ /* 0x000fca0008400000 */
[----:B------:R-:W-:Y:S01]  /*5a20*/  FMNMX R227, R251, R227, !PT ;  /* 0x000000e3fbe37209 */ /* 0x000fe20007800000 */
[----:B------:R-:W-:-:S05]  /*5a30*/  FMUL R251, R159, UR5 ;  /* 0x000000059ffb7c20 */ /* 0x000fca0008400000 */
[----:B------:R-:W-:Y:S02]  /*5a40*/  FMNMX R227, R251, R227, !PT ;  /* 0x000000e3fbe37209 */ /* 0x000fe40007800000 */
[----:B0-----:R-:W-:Y:S01]  /*5a50*/  FMNMX R223, R225, R223, !PT ;  /* 0x000000dfe1df7209 */ /* 0x001fe20007800000 */
[----:B------:R-:W-:Y:S01]  /*5a60*/  FMUL R225, R162, UR5 ;  /* 0x00000005a2e17c20 */ /* 0x000fe20008400000 */
[----:B------:R-:W-:-:S04]  /*5a70*/  FMUL R251, R163, UR5 ;  /* 0x00000005a3fb7c20 */ /* 0x000fc80008400000 */
[----:B------:R-:W-:-:S04]  /*5a80*/  FMNMX R227, R225, R227, !PT ;  /* 0x000000e3e1e37209 */ /* 0x000fc80007800000 */
[----:B------:R-:W-:Y:S01]  /*5a90*/  FMNMX R227, R251, R227, !PT ;  /* 0x000000e3fbe37209 */ /* 0x000fe20007800000 */
[----:B------:R-:W-:Y:S01]  /*5aa0*/  FMUL R251, R166, UR5 ;  /* 0x00000005a6fb7c20 */ /* 0x000fe20008400000 */
[----:B------:R-:W0:Y:S04]  /*5ab0*/  SHFL.BFLY PT, R225, R223, 0x1, 0x1f ;  /* 0x0c201f00dfe17f89 */ /* 0x000e2800000e0000 */
[----:B------:R-:W-:Y:S01]  /*5ac0*/  FMNMX R227, R251, R227, !PT ;  /* 0x000000e3fbe37209 */ /* 0x000fe20007800000 */
[----:B------:R-:W-:Y:S01]  /*5ad0*/  FMUL R251, R167, UR5 ;  /* 0x00000005a7fb7c20 */ /* 0x000fe20008400000 */
[----:B------:R-:W-:Y:S04]  /*5ae0*/  STS.U16 [R4+UR4+0x10000], R22 ;  /* 0x0100001604007988 */ /* 0x000fe80008000404 */
[----:B------:R-:W-:Y:S01]  /*5af0*/  FMNMX R227, R251, R227, !PT ;  /* 0x000000e3fbe37209 */ /* 0x000fe20007800000 */
[----:B---3--:R0:W-:Y:S04]  /*5b00*/  STS.U16 [R4+UR4+0x10200], R14 ;  /* 0x0102000e04007988 */ /* 0x0081e80008000404 */
[----:B------:R-:W1:Y:S04]  /*5b10*/  SHFL.BFLY PT, R22, R227, 0x2, 0x1f ;  /* 0x0c401f00e3167f89 */ /* 0x000e6800000e0000 */
[----:B------:R3:W-:Y:S04]  /*5b20*/  STS.U16 [R4+UR4+0x10400], R10 ;  /* 0x0104000a04007988 */ /* 0x0007e80008000404 */
[----:B--2---:R-:W-:Y:S01]  /*5b30*/  STS.U16 [R4+UR4+0x10600], R11 ;  /* 0x0106000b04007988 */ /* 0x004fe20008000404 */
[----:B0-----:R-:W-:Y:S01]  /*5b40*/  FMNMX R14, R223, R225, !PT ;  /* 0x000000e1df0e7209 */ /* 0x001fe20007800000 */
[----:B------:R-:W-:Y:S01]  /*5b50*/  UMOV UR10, UR60 ;  /* 0x0000003c000a7c82 */ /* 0x000fe20008000000 */
[----:B------:R-:W-:Y:S01]  /*5b60*/  UMOV UR11, 0x80000020 ;  /* 0x80000020000b7882 */ /* 0x000fe20000000000 */
[----:B------:R-:W-:Y:S01]  /*5b70*/  STS.U16 [R4+UR4+0x10800], R21 ;  /* 0x0108001504007988 */ /* 0x000fe20008000404 */
[----:B------:R-:W-:Y:S01]  /*5b80*/  FMNMX R14, R14, R3, !PT ;  /* 0x000000030e0e7209 */ /* 0x000fe20007800000 */
[----:B------:R-:W0:Y:S02]  /*5b90*/  LDC R225, c[0x0][0x280] ;  /* 0x0000a000ffe17b82 */ /* 0x000e240000000800 */
[----:B-----5:R-:W-:Y:S02]  /*5ba0*/  STS.U16 [R4+UR4+0x10a00], R12 ;  /* 0x010a000c04007988 */ /* 0x020fe40008000404 */
[----:B------:R-:W-:-:S02]  /*5bb0*/  FFMA R152, R152, UR5, -R14 ;  /* 0x0000000598987c23 */ /* 0x000fc4000800080e */
[----:B------:R-:W-:Y:S01]  /*5bc0*/  STS.U16 [R4+UR4+0x10c00], R16 ;  /* 0x010c001004007988 */ /* 0x000fe20008000404 */
[----:B-1----:R-:W-:Y:S01]  /*5bd0*/  FMNMX R227, R227, R22, !PT ;  /* 0x00000016e3e37209 */ /* 0x002fe20007800000 */
[----:B---3--:R-:W-:Y:S02]  /*5be0*/  FMUL R10, R152, 1.4426950216293334961 ;  /* 0x3fb8aa3b980a7820 */ /* 0x008fe40000400000 */
[----:B------:R-:W-:Y:S04]  /*5bf0*/  STS.U16 [R4+UR4+0x10e00], R18 ;  /* 0x010e001204007988 */ /* 0x000fe80008000404 */
[----:B------:R-:W1:Y:S04]  /*5c00*/  SHFL.BFLY PT, R152, R227, 0x1, 0x1f ;  /* 0x0c201f00e3987f89 */ /* 0x000e6800000e0000 */
[----:B------:R1:W-:Y:S04]  /*5c10*/  STS.U16 [R4+UR4+0x11000], R20 ;  /* 0x0110001404007988 */ /* 0x0003e80008000404 */
[----:B------:R-:W-:Y:S04]  /*5c20*/  STS.U16 [R4+UR4+0x11200], R220 ;  /* 0x011200dc04007988 */ /* 0x000fe80008000404 */
[----:B------:R-:W-:Y:S04]  /*5c30*/  STS.U16 [R4+UR4+0x11400], R13 ;  /* 0x0114000d04007988 */ /* 0x000fe80008000404 */
[----:B------:R-:W-:Y:S04]  /*5c40*/  STS.U16 [R4+UR4+0x11600], R9 ;  /* 0x0116000904007988 */ /* 0x000fe80008000404 */
[----:B------:R-:W-:Y:S04]  /*5c50*/  STS.U16 [R4+UR4+0x11800], R15 ;  /* 0x0118000f04007988 */ /* 0x000fe80008000404 */
[----:B------:R2:W-:Y:S04]  /*5c60*/  STS.U16 [R4+UR4+0x11a00], R17 ;  /* 0x011a001104007988 */ /* 0x0005e80008000404 */
[----:B------:R3:W-:Y:S04]  /*5c70*/  STS.U16 [R4+UR4+0x11c00], R19 ;  /* 0x011c001304007988 */ /* 0x0007e80008000404 */
        /* <DEDUP_REMOVED lines=8> */
[----:B----4-:R-:W-:Y:S04]  /*5d00*/  STS.U16 [R4+UR4+0x12e00], R242 ;  /* 0x012e00f204007988 */ /* 0x010fe80008000404 */
        /* <DEDUP_REMOVED lines=8> */
[----:B------:R4:W-:Y:S06]  /*5d90*/  MEMBAR.ALL.CTA ;  /* 0x0000000000007992 */ /* 0x0009ec0000008000 */
[----:B----4-:R-:W4:Y:S01]  /*5da0*/  FENCE.VIEW.ASYNC.S ;  /* 0x00000000000073c6 */ /* 0x010f220000000000 */
[----:B-1----:R-:W-:Y:S01]  /*5db0*/  FMNMX R20, R227, R152, !PT ;  /* 0x00000098e3147209 */ /* 0x002fe20007800000 */
[----:B------:R-:W-:Y:S01]  /*5dc0*/  FADD R152, -R14, R3 ;  /* 0x000000030e987221 */ /* 0x000fe20000000100 */
[--C-:B------:R-:W-:Y:S01]  /*5dd0*/  FFMA R160, R160, UR5, -R14.reuse ;  /* 0x00000005a0a07c23 */ /* 0x100fe2000800080e */
[----:B------:R-:W5:Y:S01]  /*5de0*/  LDL R251, [R1+0x130] ;  /* 0x0001300001fb7983 */ /* 0x000f620000100800 */
[----:B------:R-:W-:Y:S01]  /*5df0*/  FMNMX R20, R20, R8, !PT ;  /* 0x0000000814147209 */ /* 0x000fe20007800000 */
[----:B------:R-:W-:Y:S01]  /*5e00*/  FMUL R152, R152, 1.4426950216293334961 ;  /* 0x3fb8aa3b98987820 */ /* 0x000fe20000400000 */
[----:B------:R-:W-:Y:S01]  /*5e10*/  FMUL R16, R160, 1.4426950216293334961 ;  /* 0x3fb8aa3ba0107820 */ /* 0x000fe20000400000 */
[--C-:B------:R-:W-:Y:S01]  /*5e20*/  FFMA R153, R153, UR5, -R14.reuse ;  /* 0x0000000599997c23 */ /* 0x100fe2000800080e */
[----:B------:R-:W-:Y:S01]  /*5e30*/  FFMA R156, R156, UR5, -R14 ;  /* 0x000000059c9c7c23 */ /* 0x000fe2000800080e */
[----:B------:R1:W0:Y:S01]  /*5e40*/  MUFU.EX2 R160, R152 ;  /* 0x0000009800a07308 */ /* 0x0002220000000800 */
[----:B------:R-:W-:Y:S01]  /*5e50*/  FFMA R162, R162, UR5, -R20 ;  /* 0x00000005a2a27c23 */ /* 0x000fe20008000814 */
[--C-:B------:R-:W-:Y:S01]  /*5e60*/  FFMA R21, R157, UR5, -R14.reuse ;  /* 0x000000059d157c23 */ /* 0x100fe2000800080e */
[--C-:B------:R-:W-:Y:S01]  /*5e70*/  FFMA R161, R161, UR5, -R14.reuse ;  /* 0x00000005a1a17c23 */ /* 0x100fe2000800080e */
[----:B------:R-:W-:Y:S01]  /*5e80*/  FFMA R164, R164, UR5, -R14 ;  /* 0x00000005a4a47c23 */ /* 0x000fe2000800080e */
[--C-:B------:R-:W-:Y:S01]  /*5e90*/  FFMA R155, R155, UR5, -R20.reuse ;  /* 0x000000059b9b7c23 */ /* 0x100fe20008000814 */
[--C-:B------:R-:W-:Y:S01]  /*5ea0*/  FFMA R158, R158, UR5, -R20.reuse ;  /* 0x000000059e9e7c23 */ /* 0x100fe20008000814 */
[--C-:B------:R-:W-:Y:S01]  /*5eb0*/  FFMA R159, R159, UR5, -R20.reuse ;  /* 0x000000059f9f7c23 */ /* 0x100fe20008000814 */
[--C-:B------:R-:W-:Y:S01]  /*5ec0*/  FFMA R163, R163, UR5, -R20.reuse ;  /* 0x00000005a3a37c23 */ /* 0x100fe20008000814 */
[----:B------:R-:W-:Y:S01]  /*5ed0*/  FFMA R166, R166, UR5, -R20 ;  /* 0x00000005a6a67c23 */ /* 0x000fe20008000814 */
[----:B-1----:R-:W-:Y:S01]  /*5ee0*/  FADD R152, -R20, R8 ;  /* 0x0000000814987221 */ /* 0x002fe20000000100 */
[----:B------:R-:W-:Y:S01]  /*5ef0*/  FFMA R165, R165, UR5, -R14 ;  /* 0x00000005a5a57c23 */ /* 0x000fe2000800080e */
[--C-:B------:R-:W-:Y:S01]  /*5f00*/  FFMA R154, R154, UR5, -R20.reuse ;  /* 0x000000059a9a7c23 */ /* 0x100fe20008000814 */
[----:B------:R-:W-:Y:S01]  /*5f10*/  FFMA R167, R167, UR5, -R20 ;  /* 0x00000005a7a77c23 */ /* 0x000fe20008000814 */
[----:B--2---:R-:W-:Y:S01]  /*5f20*/  FMUL R17, R162, 1.4426950216293334961 ;  /* 0x3fb8aa3ba2117820 */ /* 0x004fe20000400000 */
[----:B------:R-:W-:Y:S01]  /*5f30*/  FMUL R11, R153, 1.4426950216293334961 ;  /* 0x3fb8aa3b990b7820 */ /* 0x000fe20000400000 */
[----:B------:R-:W-:Y:S01]  /*5f40*/  FMUL R12, R156, 1.4426950216293334961 ;  /* 0x3fb8aa3b9c0c7820 */ /* 0x000fe20000400000 */
[----:B------:R-:W-:Y:S01]  /*5f50*/  FMUL R21, R21, 1.4426950216293334961 ;  /* 0x3fb8aa3b15157820 */ /* 0x000fe20000400000 */
[----:B------:R-:W-:Y:S01]  /*5f60*/  FMUL R18, R161, 1.4426950216293334961 ;  /* 0x3fb8aa3ba1127820 */ /* 0x000fe20000400000 */
[----:B------:R-:W-:Y:S01]  /*5f70*/  FMUL R22, R164, 1.4426950216293334961 ;  /* 0x3fb8aa3ba4167820 */ /* 0x000fe20000400000 */
[----:B------:R-:W-:Y:S01]  /*5f80*/  FMUL R13, R155, 1.4426950216293334961 ;  /* 0x3fb8aa3b9b0d7820 */ /* 0x000fe20000400000 */
[----:B------:R-:W-:Y:S01]  /*5f90*/  FMUL R9, R158, 1.4426950216293334961 ;  /* 0x3fb8aa3b9e097820 */ /* 0x000fe20000400000 */
[----:B------:R-:W-:Y:S01]  /*5fa0*/  FMUL R15, R159, 1.4426950216293334961 ;  /* 0x3fb8aa3b9f0f7820 */ /* 0x000fe20000400000 */
[----:B---3--:R-:W-:Y:S01]  /*5fb0*/  FMUL R19, R163, 1.4426950216293334961 ;  /* 0x3fb8aa3ba3137820 */ /* 0x008fe20000400000 */
[----:B------:R-:W-:Y:S01]  /*5fc0*/  FMUL R162, R166, 1.4426950216293334961 ;  /* 0x3fb8aa3ba6a27820 */ /* 0x000fe20000400000 */
[----:B------:R-:W-:Y:S01]  /*5fd0*/  FMUL R152, R152, 1.4426950216293334961 ;  /* 0x3fb8aa3b98987820 */ /* 0x000fe20000400000 */
[----:B------:R-:W-:Y:S01]  /*5fe0*/  FMUL R165, R165, 1.4426950216293334961 ;  /* 0x3fb8aa3ba5a57820 */ /* 0x000fe20000400000 */
[----:B------:R-:W-:Y:S01]  /*5ff0*/  FMUL R154, R154, 1.4426950216293334961 ;  /* 0x3fb8aa3b9a9a7820 */ /* 0x000fe20000400000 */
[----:B------:R-:W-:Y:S01]  /*6000*/  FMUL R167, R167, 1.4426950216293334961 ;  /* 0x3fb8aa3ba7a77820 */ /* 0x000fe20000400000 */
[----:B------:R-:W1:Y:S08]  /*6010*/  MUFU.EX2 R163, R152 ;  /* 0x0000009800a37308 */ /* 0x000e700000000800 */
[----:B------:R-:W-:Y:S08]  /*6020*/  MUFU.EX2 R10, R10 ;  /* 0x0000000a000a7308 */ /* 0x000ff00000000800 */
[----:B------:R-:W2:Y:S08]  /*6030*/  MUFU.EX2 R11, R11 ;  /* 0x0000000b000b7308 */ /* 0x000eb00000000800 */
[----:B------:R-:W-:Y:S08]  /*6040*/  MUFU.EX2 R12, R12 ;  /* 0x0000000c000c7308 */ /* 0x000ff00000000800 */
[----:B------:R-:W3:Y:S08]  /*6050*/  MUFU.EX2 R21, R21 ;  /* 0x0000001500157308 */ /* 0x000ef00000000800 */
[----:B------:R-:W-:Y:S08]  /*6060*/  MUFU.EX2 R16, R16 ;  /* 0x0000001000107308 */ /* 0x000ff00000000800 */
[----:B------:R-:W-:Y:S08]  /*6070*/  MUFU.EX2 R18, R18 ;  /* 0x0000001200127308 */ /* 0x000ff00000000800 */
[----:B------:R-:W-:Y:S08]  /*6080*/  MUFU.EX2 R22, R22 ;  /* 0x0000001600167308 */ /* 0x000ff00000000800 */
[----:B------:R-:W-:Y:S08]  /*6090*/  MUFU.EX2 R3, R165 ;  /* 0x000000a500037308 */ /* 0x000ff00000000800 */
[----:B------:R3:W-:Y:S08]  /*60a0*/  MUFU.EX2 R161, R154 ;  /* 0x0000009a00a17308 */ /* 0x0007f00000000800 */
[----:B------:R-:W4:Y:S08]  /*60b0*/  MUFU.EX2 R13, R13 ;  /* 0x0000000d000d7308 */ /* 0x000f300000000800 */
[----:B------:R-:W-:Y:S08]  /*60c0*/  MUFU.EX2 R9, R9 ;  /* 0x0000000900097308 */ /* 0x000ff00000000800 */
[----:B------:R-:W4:Y:S08]  /*60d0*/  MUFU.EX2 R15, R15 ;  /* 0x0000000f000f7308 */ /* 0x000f300000000800 */
[----:B------:R-:W-:Y:S08]  /*60e0*/  MUFU.EX2 R17, R17 ;  /* 0x0000001100117308 */ /* 0x000ff00000000800 */
[----:B------:R-:W4:Y:S08]  /*60f0*/  MUFU.EX2 R19, R19 ;  /* 0x0000001300137308 */ /* 0x000f300000000800 */
[----:B------:R-:W-:Y:S08]  /*6100*/  MUFU.EX2 R162, R162 ;  /* 0x000000a200a27308 */ /* 0x000ff00000000800 */
[----:B------:R-:W4:Y:S01]  /*6110*/  MUFU.EX2 R8, R167 ;  /* 0x000000a700087308 */ /* 0x000f220000000800 */
[-C--:B0-----:R-:W-:Y:S01]  /*6120*/  FMUL R24, R24, R160.reuse ;  /* 0x000000a018187220 */ /* 0x081fe20000400000 */
[-C--:B------:R-:W-:Y:S01]  /*6130*/  FMUL R25, R25, R160.reuse ;  /* 0x000000a019197220 */ /* 0x080fe20000400000 */
        /* <DEDUP_REMOVED lines=61> */
[----:B------:R-:W-:Y:S01]  /*6510*/  FMUL R149, R149, R160 ;  /* 0x000000a095957220 */ /* 0x000fe20000400000 */
[-C--:B-1----:R-:W-:Y:S01]  /*6520*/  FMUL R26, R26, R163.reuse ;  /* 0x000000a31a1a7220 */ /* 0x082fe20000400000 */
        /* <DEDUP_REMOVED lines=63> */
[----:B--2---:R-:W-:-:S02]  /*6920*/  F2FP.F16.F32.PACK_AB R152, R11, R10 ;  /* 0x0000000a0b98723e */ /* 0x004fc400000000ff */
[----:B---3--:R-:W-:Y:S02]  /*6930*/  F2FP.F16.F32.PACK_AB R154, R21, R12 ;  /* 0x0000000c159a723e */ /* 0x008fe400000000ff */
[----:B----4-:R-:W-:Y:S02]  /*6940*/  F2FP.F16.F32.PACK_AB R153, R13, R161 ;  /* 0x000000a10d99723e */ /* 0x010fe400000000ff */
[----:B------:R-:W-:Y:S02]  /*6950*/  F2FP.F16.F32.PACK_AB R155, R15, R9 ;  /* 0x000000090f9b723e */ /* 0x000fe400000000ff */
[----:B------:R-:W-:Y:S02]  /*6960*/  F2FP.F16.F32.PACK_AB R156, R18, R16 ;  /* 0x00000010129c723e */ /* 0x000fe400000000ff */
[----:B------:R-:W-:Y:S02]  /*6970*/  F2FP.F16.F32.PACK_AB R157, R19, R17 ;  /* 0x00000011139d723e */ /* 0x000fe400000000ff */
[----:B------:R-:W-:-:S02]  /*6980*/  F2FP.F16.F32.PACK_AB R158, R3, R22 ;  /* 0x00000016039e723e */ /* 0x000fc400000000ff */
[----:B------:R-:W-:Y:S01]  /*6990*/  F2FP.F16.F32.PACK_AB R159, R8, R162 ;  /* 0x000000a2089f723e */ /* 0x000fe200000000ff */
[----:B------:R-:W-:Y:S06]  /*69a0*/  BAR.SYNC.DEFER_BLOCKING 0x0 ;  /* 0x0000000000007b1d */ /* 0x000fec0000010000 */
[----:B------:R-:W-:-:S06]  /*69b0*/  WARPGROUP.ARRIVE ;  /* 0x00000000000079c5 */ /* 0x000fcc0000000000 */
[----:B------:R-:W-:Y:S01]  /*69c0*/  HGMMA.64x256x16.F32 R24, R152, gdesc[UR8], R24 ;  /* 0x03e0000898187df0 */ /* 0x000fe20008700818 */
[----:B------:R-:W-:Y:S01]  /*69d0*/  FADD R10, R10, R11 ;  /* 0x0000000b0a0a7221 */ /* 0x000fe20000000000 */
[----:B------:R-:W-:-:S03]  /*69e0*/  FADD R13, R161, R13 ;  /* 0x0000000da10d7221 */ /* 0x000fc60000000000 */
        /* <DEDUP_REMOVED lines=11> */
[----:B------:R-:W-:-:S04]  /*6aa0*/  FADD R13, R8, R13 ;  /* 0x0000000d080d7221 */ /* 0x000fc80000000000 */
[----:B------:R-:W0:Y:S04]  /*6ab0*/  SHFL.BFLY PT, R3, R10, 0x2, 0x1f ;  /* 0x0c401f000a037f89 */ /* 0x000e2800000e0000 */
[----:B------:R-:W1:Y:S01]  /*6ac0*/  SHFL.BFLY PT, R8, R13, 0x2, 0x1f ;  /* 0x0c401f000d087f89 */ /* 0x000e6200000e0000 */
[----:B------:R-:W-:Y:S01]  /*6ad0*/  HGMMA.64x256x16.F32 R24, R156, gdesc[UR16], R24, gsb0 ;  /* 0x03e000109c187df0 */ /* 0x000fe20008000818 */
[----:B0-----:R-:W-:Y:S01]  /*6ae0*/  FADD R3, R10, R3 ;  /* 0x000000030a037221 */ /* 0x001fe20000000000 */
[----:B-1----:R-:W-:-:S04]  /*6af0*/  FADD R8, R13, R8 ;  /* 0x000000080d087221 */ /* 0x002fc80000000000 */
[----:B------:R-:W0:Y:S04]  /*6b00*/  SHFL.BFLY PT, R9, R3, 0x1, 0x1f ;  /* 0x0c201f0003097f89 */ /* 0x000e2800000e0000 */
[----:B------:R-:W1:Y:S01]  /*6b10*/  SHFL.BFLY PT, R10, R8, 0x1, 0x1f ;  /* 0x0c201f00080a7f89 */ /* 0x000e6200000e0000 */
[----:B------:R-:W-:-:S06]  /*6b20*/  UIADD3 UR8, UR8, 0x20, URZ ;  /* 0x0000002008087890 */ /* 0x000fcc000fffe03f */
[----:B------:R-:W-:Y:S02]  /*6b30*/  ISETP.LE.AND P0, PT, R225, UR8, PT ;  /* 0x00000008e1007c0c */ /* 0x000fe4000bf03270 */
[----:B------:R-:W-:Y:S02]  /*6b40*/  R2UR UR19, R243 ;  /* 0x00000000f31372ca */ /* 0x000fe400000e0000 */
[----:B------:R-:W-:Y:S01]  /*6b50*/  R2UR UR18, R241 ;  /* 0x00000000f11272ca */ /* 0x000fe200000e0000 */
[----:B-----5:R-:W-:Y:S02]  /*6b60*/  IMAD R0, R251, 0x20, R0 ;  /* 0x00000020fb007824 */ /* 0x020fe400078e0200 */
[----:B0-----:R-:W-:Y:S01]  /*6b70*/  FADD R9, R3, R9 ;  /* 0x0000000903097221 */ /* 0x001fe20000000000 */
[----:B-1----:R-:W-:-:S03]  /*6b80*/  FADD R10, R8, R10 ;  /* 0x0000000a080a7221 */ /* 0x002fc60000000000 */
[----:B------:R-:W-:Y:S01]  /*6b90*/  FFMA R6, R160, R6, R9 ;  /* 0x00000006a0067223 */ /* 0x000fe20000000009 */
[----:B------:R-:W-:Y:S02]  /*6ba0*/  IMAD.U32 R9, RZ, RZ, UR8 ;  /* 0x00000008ff097e24 */ /* 0x000fe4000f8e00ff */
[----:B------:R-:W-:Y:S01]  /*6bb0*/  FFMA R7, R163, R7, R10 ;  /* 0x00000007a3077223 */ /* 0x000fe2000000000a */
[----:B------:R-:W-:Y:S02]  /*6bc0*/  IMAD R2, R23, 0x20, R2 ;  /* 0x0000002017027824 */ /* 0x000fe400078e0202 */
[----:B------:R-:W-:Y:S02]  /*6bd0*/  IMAD.MOV.U32 R11, RZ, RZ, R14 ;  /* 0x000000ffff0b7224 */ /* 0x000fe400078e000e */
[----:B------:R-:W-:Y:S02]  /*6be0*/  IMAD.MOV.U32 R10, RZ, RZ, R20 ;  /* 0x000000ffff0a7224 */ /* 0x000fe400078e0014 */
[----:B------:R-:W-:-:S02]  /*6bf0*/  IMAD.MOV.U32 R3, RZ, RZ, R14 ;  /* 0x000000ffff037224 */ /* 0x000fc400078e000e */
[----:B------:R-:W-:Y:S01]  /*6c00*/  IMAD.MOV.U32 R8, RZ, RZ, R20 ;  /* 0x000000ffff087224 */ /* 0x000fe200078e0014 */
[----:B------:R-:W-:Y:S02]  /*6c10*/  WARPGROUP.DEPBAR.LE gsb0, 0x0 ;  /* 0x00008000000079c5 */ /* 0x000fe40000010000 */
[----:B------:R-:W-:Y:S05]  /*6c20*/  @!P0 BRA `(.L_x_1) ;  /* 0xffffffd800e08947 */ /* 0x000fea000383ffff */
.L_x_0:
[----:B------:R-:W-:Y:S01]  /*6c30*/  FMUL R3, R150, 0.25 ;  /* 0x3e80000096037820 */ /* 0x000fe20000400000 */
[----:B------:R-:W-:Y:S01]  /*6c40*/  FSETP.GT.AND P0, PT, |R7|, 8.50705917302346158658e+37, PT ;  /* 0x7e8000000700780b */ /* 0x000fe20003f04200 */
[----:B------:R-:W-:Y:S01]  /*6c50*/  FMUL R0, R151, 0.25 ;  /* 0x3e80000097007820 */ /* 0x000fe20000400000 */
[----:B------:R-:W-:Y:S01]  /*6c60*/  FMUL R5, R26, 0.25 ;  /* 0x3e8000001a057820 */ /* 0x000fe20000400000 */
[----:B------:R-:W0:Y:S01]  /*6c70*/  S2R R245, SR_TID.X ;  /* 0x0000000000f57919 */ /* 0x000e220000002100 */
[----:B------:R-:W-:Y:S01]  /*6c80*/  FSEL R150, R3, R150, P0 ;  /* 0x0000009603967208 */ /* 0x000fe20000000000 */
[----:B------:R-:W-:Y:S01]  /*6c90*/  FMUL R3, R142, 0.25 ;  /* 0x3e8000008e037820 */ /* 0x000fe20000400000 */
        /* <DEDUP_REMOVED lines=8> */
[----:B------:R-:W-:Y:S01]  /*6d20*/  FMUL R152, R47, 0.25 ;  /* 0x3e8000002f987820 */ /* 0x000fe20000400000 */
[----:B------:R-:W-:Y:S01]  /*6d30*/  IMAD.MOV.U32 R161, RZ, RZ, R6 ;  /* 0x000000ffffa17224 */ /* 0x000fe200078e0006 */
        /* <DEDUP_REMOVED lines=14> */
[----:B------:R-:W-:Y:S01]  /*6e20*/  FSETP.GT.AND P1, PT, |R161|, 8.50705917302346158658e+37, PT ;  /* 0x7e800000a100780b */ /* 0x000fe20003f24200 */
        /* <DEDUP_REMOVED lines=44> */
[----:B0-----:R-:W-:Y:S01]  /*70f0*/  LOP3.LUT R41, R245, 0x7, RZ, 0xc0, !PT ;  /* 0x00000007f5297812 */ /* 0x001fe200078ec0ff */
[----:B------:R-:W-:Y:S01]  /*7100*/  FMUL R180, R7, 8388608 ;  /* 0x4b00000007b47820 */ /* 0x000fe20000400000 */
[----:B------:R-:W-:Y:S01]  /*7110*/  FSEL R184, R37, R32, P1 ;  /* 0x0000002025b87208 */ /* 0x000fe20000800000 */
[----:B------:R-:W-:Y:S01]  /*7120*/  IMAD.SHL.U32 R37, R245, 0x4, RZ ;  /* 0x00000004f5257824 */ /* 0x000fe200078e00ff */
[----:B------:R-:W-:Y:S01]  /*7130*/  FSEL R99, R0, R99, P0 ;  /* 0x0000006300637208 */ /* 0x000fe20000000000 */
[----:B------:R-:W-:Y:S01]  /*7140*/  FMUL R0, R91, 0.25 ;  /* 0x3e8000005b007820 */ /* 0x000fe20000400000 */
[----:B------:R-:W-:Y:S01]  /*7150*/  FSEL R172, R49, R44, P1 ;  /* 0x0000002c31ac7208 */ /* 0x000fe20000800000 */
[----:B------:R-:W-:Y:S01]  /*7160*/  FMUL R2, R143, 0.25 ;  /* 0x3e8000008f027820 */ /* 0x000fe20000400000 */
[----:B------:R-:W-:Y:S01]  /*7170*/  LEA R49, R41, UR4, 0x4 ;  /* 0x0000000429317c11 */ /* 0x000fe2000f8e20ff */
[----:B------:R-:W-:Y:S01]  /*7180*/  FMUL R17, R108, 0.25 ;  /* 0x3e8000006c117820 */ /* 0x000fe20000400000 */
[----:B------:R-:W-:Y:S01]  /*7190*/  FSEL R94, R5, R94, P0 ;  /* 0x0000005e055e7208 */ /* 0x000fe20000000000 */
[----:B------:R-:W-:Y:S01]  /*71a0*/  FMUL R5, R86, 0.25 ;  /* 0x3e80000056057820 */ /* 0x000fe20000400000 */
[----:B------:R-:W-:Y:S01]  /*71b0*/  FSEL R82, R3, R82, P0 ;  /* 0x0000005203527208 */ /* 0x000fe20000000000 */
[----:B------:R-:W-:Y:S01]  /*71c0*/  FMUL R3, R78, 0.25 ;  /* 0x3e8000004e037820 */ /* 0x000fe20000400000 */
[----:B------:R-:W-:Y:S01]  /*71d0*/  FSEL R183, R48, R33, P1 ;  /* 0x0000002130b77208 */ /* 0x000fe20000800000 */
[----:B------:R-:W-:Y:S01]  /*71e0*/  IMAD R48, R41, -0x8, R49 ;  /* 0xfffffff829307824 */ /* 0x000fe200078e0231 */
[----:B------:R-:W-:Y:S01]  /*71f0*/  LOP3.LUT R37, R37, 0x1c0, RZ, 0xc0, !PT ;  /* 0x000001c025257812 */ /* 0x000fe200078ec0ff */
[----:B------:R-:W-:Y:S01]  /*7200*/  FMUL R154, R43, 0.25 ;  /* 0x3e8000002b9a7820 */ /* 0x000fe20000400000 */
[----:B------:R-:W-:Y:S01]  /*7210*/  FSEL R91, R0, R91, P0 ;  /* 0x0000005b005b7208 */ /* 0x000fe20000000000 */
[----:B------:R-:W-:Y:S01]  /*7220*/  FMUL R0, R87, 0.25 ;  /* 0x3e80000057007820 */ /* 0x000fe20000400000 */
[----:B------:R-:W-:Y:S01]  /*7230*/  FSEL R86, R5, R86, P0 ;  /* 0x0000005605567208 */ /* 0x000fe20000000000 */
[----:B------:R-:W-:Y:S01]  /*7240*/  FMUL R5, R74, 0.25 ;  /* 0x3e8000004a057820 */ /* 0x000fe20000400000 */
[----:B------:R-:W-:Y:S01]  /*7250*/  FSEL R78, R3, R78, P0 ;  /* 0x0000004e034e7208 */ /* 0x000fe20000000000 */
[----:B------:R-:W-:Y:S01]  /*7260*/  FMUL R3, R70, 0.25 ;  /* 0x3e80000046037820 */ /* 0x000fe20000400000 */
[----:B------:R-:W-:-:S02]  /*7270*/  IMAD.IADD R167, R37, 0x1, R48 ;  /* 0x0000000125a77824 */ /* 0x000fc400078e0230 */
[----:B------:R-:W-:Y:S01]  /*7280*/  FMUL R48, R161, 8388608 ;  /* 0x4b000000a1307820 */ /* 0x000fe20000400000 */
[----:B------:R-:W-:Y:S01]  /*7290*/  FSETP.GEU.AND P4, PT, |R7|, 1.175494350822287508e-38, PT ;  /* 0x008000000700780b */ /* 0x000fe20003f8e200 */
[----:B------:R-:W-:Y:S01]  /*72a0*/  FMUL R157, R38, 0.25 ;  /* 0x3e800000269d7820 */ /* 0x000fe20000400000 */
[----:B------:R-:W-:Y:S01]  /*72b0*/  FSEL R87, R0, R87, P0 ;  /* 0x0000005700577208 */ /* 0x000fe20000000000 */
[----:B------:R-:W-:Y:S01]  /*72c0*/  FMUL R0, R79, 0.25 ;  /* 0x3e8000004f007820 */ /* 0x000fe20000400000 */
[----:B------:R-:W-:Y:S01]  /*72d0*/  FSETP.GEU.AND P2, PT, R161, 1.175494350822287508e-38, PT ;  /* 0x00800000a100780b */ /* 0x000fe20003f4e000 */
[----:B------:R-:W-:Y:S01]  /*72e0*/  FMUL R16, R109, 0.25 ;  /* 0x3e8000006d107820 */ /* 0x000fe20000400000 */
[----:B------:R-:W-:Y:S01]  /*72f0*/  FSEL R74, R5, R74, P0 ;  /* 0x0000004a054a7208 */ /* 0x000fe20000000000 */
[----:B------:R-:W-:Y:S01]  /*7300*/  FMUL R5, R66, 0.25 ;  /* 0x3e80000042057820 */ /* 0x000fe20000400000 */
[----:B------:R-:W-:Y:S01]  /*7310*/  FSEL R70, R3, R70, P0 ;  /* 0x0000004603467208 */ /* 0x000fe20000000000 */
[----:B------:R-:W-:Y:S01]  /*7320*/  FMUL R3, R62, 0.25 ;  /* 0x3e8000003e037820 */ /* 0x000fe20000400000 */
[----:B------:R-:W-:Y:S01]  /*7330*/  FSETP.GEU.AND P3, PT, R7, 1.175494350822287508e-38, PT ;  /* 0x008000000700780b */ /* 0x000fe20003f6e000 */
[----:B------:R-:W0:Y:S01]  /*7340*/  S2R R12, SR_TID.X ;  /* 0x00000000000c7919 */ /* 0x000e220000002100 */
[----:B------:R-:W-:Y:S01]  /*7350*/  FSEL R179, R48, R161, !P2 ;  /* 0x000000a130b37208 */ /* 0x000fe20005000000 */
[----:B------:R-:W-:Y:S01]  /*7360*/  @!P4 FMUL R26, R26, 16777216 ;  /* 0x4b8000001a1ac820 */ /* 0x000fe20000400000 */
[----:B------:R-:W-:Y:S01]  /*7370*/  FSEL R182, RZ, -23, P2 ;  /* 0xc1b80000ffb67808 */ /* 0x000fe20001000000 */
[----:B------:R-:W-:Y:S01]  /*7380*/  @!P4 FMUL R153, R153, 16777216 ;  /* 0x4b8000009999c820 */ /* 0x000fe20000400000 */
[C---:B------:R-:W-:Y:S01]  /*7390*/  FSETP.GEU.AND P2, PT, |R161|.reuse, 1.175494350822287508e-38, PT ;  /* 0x00800000a100780b */ /* 0x040fe20003f4e200 */
[----:B------:R-:W-:Y:S01]  /*73a0*/  @P1 FMUL R161, R161, 0.25 ;  /* 0x3e800000a1a11820 */ /* 0x000fe20000400000 */
[----:B------:R-:W-:Y:S01]  /*73b0*/  FSEL R79, R0, R79, P0 ;  /* 0x0000004f004f7208 */ /* 0x000fe20000000000 */
[----:B------:R-:W-:Y:S01]  /*73c0*/  FMUL R0, R71, 0.25 ;  /* 0x3e80000047007820 */ /* 0x000fe20000400000 */
[----:B------:R-:W-:Y:S01]  /*73d0*/  FSEL R180, R180, R7, !P3 ;  /* 0x00000007b4b47208 */ /* 0x000fe20005800000 */
[----:B------:R-:W-:Y:S01]  /*73e0*/  @P0 FMUL R7, R7, 0.25 ;  /* 0x3e80000007070820 */ /* 0x000fe20000400000 */
[----:B------:R-:W-:Y:S01]  /*73f0*/  FSEL R66, R5, R66, P0 ;  /* 0x0000004205427208 */ /* 0x000fe20000000000 */
[----:B------:R-:W-:Y:S01]  /*7400*/  FMUL R5, R54, 0.25 ;  /* 0x3e80000036057820 */ /* 0x000fe20000400000 */
[----:B------:R-:W-:Y:S01]  /*7410*/  FSEL R143, R2, R143, P0 ;  /* 0x0000008f028f7208 */ /* 0x000fe20000000000 */
[----:B------:R-:W-:Y:S01]  /*7420*/  FMUL R2, R135, 0.25 ;  /* 0x3e80000087027820 */ /* 0x000fe20000400000 */
[----:B------:R-:W-:Y:S01]  /*7430*/  FSEL R62, R3, R62, P0 ;  /* 0x0000003e033e7208 */ /* 0x000fe20000000000 */
[----:B------:R-:W-:Y:S01]  /*7440*/  FMUL R3, R58, 0.25 ;  /* 0x3e8000003a037820 */ /* 0x000fe20000400000 */
[----:B------:R-:W-:Y:S01]  /*7450*/  FSEL R71, R0, R71, P0 ;  /* 0x0000004700477208 */ /* 0x000fe20000000000 */
[----:B------:R-:W-:Y:S01]  /*7460*/  @!P4 FMUL R7, R7, 16777216 ;  /* 0x4b8000000707c820 */ /* 0x000fe20000400000 */
        /* <DEDUP_REMOVED lines=10> */
[----:B------:R-:W1:Y:S01]  /*7510*/  MUFU.RCP R7, R7 ;  /* 0x0000000700077308 */ /* 0x000e620000001000 */
        /* <DEDUP_REMOVED lines=11> */
[----:B------:R-:W2:Y:S01]  /*75d0*/  MUFU.RCP R161, R161 ;  /* 0x000000a100a17308 */ /* 0x000ea20000001000 */
[----:B------:R-:W-:Y:S01]  /*75e0*/  FMUL R0, R51, 0.25 ;  /* 0x3e80000033007820 */ /* 0x000fe20000400000 */
[----:B------:R-:W-:Y:S01]  /*75f0*/  FSEL R85, R24, R85, P1 ;  /* 0x0000005518557208 */ /* 0x000fe20000800000 */
[----:B------:R-:W-:Y:S01]  /*7600*/  FMUL R24, R81, 0.25 ;  /* 0x3e80000051187820 */ /* 0x000fe20000400000 */
[----:B------:R-:W-:Y:S01]  /*7610*/  FSEL R185, R108, R29, P1 ;  /* 0x0000001d6cb97208 */ /* 0x000fe20000800000 */
[----:B------:R-:W-:Y:S01]  /*7620*/  VIADD R108, R179, 0xc0cafb0d ;  /* 0xc0cafb0db36c7836 */ /* 0x000fe20000000000 */
[----:B------:R-:W-:Y:S01]  /*7630*/  FSEL R115, R2, R115, P0 ;  /* 0x0000007302737208 */ /* 0x000fe20000000000 */
[----:B------:R-:W-:Y:S01]  /*7640*/  FMUL R2, R103, 0.25 ;  /* 0x3e80000067027820 */ /* 0x000fe20000400000 */
[----:B------:R-:W-:Y:S01]  /*7650*/  FSEL R154, R154, R43, P0 ;  /* 0x0000002b9a9a7208 */ /* 0x000fe20000000000 */
[----:B------:R-:W-:Y:S01]  /*7660*/  @!P4 FMUL R58, R58, 16777216 ;  /* 0x4b8000003a3ac820 */ /* 0x000fe20000400000 */
[----:B------:R-:W-:Y:S01]  /*7670*/  FSEL R162, R3, R30, P0 ;  /* 0x0000001e03a27208 */ /* 0x000fe20000000000 */
[----:B------:R-:W-:Y:S01]  /*7680*/  FMUL R30, R77, 0.25 ;  /* 0x3e8000004d1e7820 */ /* 0x000fe20000400000 */
[----:B------:R-:W-:Y:S01]  /*7690*/  FSEL R157, R157, R38, P0 ;  /* 0x000000269d9d7208 */ /* 0x000fe20000000000 */
[----:B------:R-:W-:Y:S01]  /*76a0*/  FMUL R38, R69, 0.25 ;  /* 0x3e80000045267820 */ /* 0x000fe20000400000 */
[----:B------:R-:W-:Y:S01]  /*76b0*/  FSEL R51, R0, R51, P0 ;  /* 0x0000003300337208 */ /* 0x000fe20000000000 */
[----:B------:R-:W-:Y:S01]  /*76c0*/  @!P4 FMUL R154, R154, 16777216 ;  /* 0x4b8000009a9ac820 */ /* 0x000fe20000400000 */
[----:B------:R-:W-:Y:S01]  /*76d0*/  FSEL R165, R16, R109, P1 ;  /* 0x0000006d10a57208 */ /* 0x000fe20000800000 */
[----:B------:R-:W-:Y:S01]  /*76e0*/  VIADD R109, R180, 0xc0cafb0d ;  /* 0xc0cafb0db46d7836 */ /* 0x000fe20000000000 */
[----:B------:R-:W-:Y:S01]  /*76f0*/  FSEL R81, R24, R81, P1 ;  /* 0x0000005118517208 */ /* 0x000fe20000800000 */
[----:B------:R-:W-:Y:S01]  /*7700*/  @!P4 FMUL R66, R66, 16777216 ;  /* 0x4b8000004242c820 */ /* 0x000fe20000400000 */
[----:B------:R-:W-:Y:S01]  /*7710*/  LOP3.LUT R108, R108, 0xff800000, RZ, 0xc0, !PT ;  /* 0xff8000006c6c7812 */ /* 0x000fe200078ec0ff */
[----:B------:R-:W-:Y:S01]  /*7720*/  @!P4 FMUL R51, R51, 16777216 ;  /* 0x4b8000003333c820 */ /* 0x000fe20000400000 */
[----:B------:R-:W-:Y:S01]  /*7730*/  FSEL R103, R2, R103, P0 ;  /* 0x0000006702677208 */ /* 0x000fe20000000000 */
[----:B------:R-:W-:Y:S01]  /*7740*/  FMUL R2, R95, 0.25 ;  /* 0x3e8000005f027820 */ /* 0x000fe20000400000 */
[----:B------:R-:W-:Y:S01]  /*7750*/  FSEL R77, R30, R77, P1 ;  /* 0x0000004d1e4d7208 */ /* 0x000fe20000800000 */
[C---:B-1----:R-:W-:Y:S01]  /*7760*/  FMUL R191, R7.reuse, R58 ;  /* 0x0000003a07bf7220 */ /* 0x042fe20000400000 */
[----:B------:R-:W-:Y:S01]  /*7770*/  FSEL R69, R38, R69, P1 ;  /* 0x0000004526457208 */ /* 0x000fe20000800000 */
[----:B------:R-:W-:Y:S01]  /*7780*/  FMUL R58, R7, R154 ;  /* 0x0000009a073a7220 */ /* 0x000fe20000400000 */
[----:B------:R-:W-:Y:S01]  /*7790*/  LOP3.LUT R109, R109, 0xff800000, RZ, 0xc0, !PT ;  /* 0xff8000006d6d7812 */ /* 0x000fe200078ec0ff */
[----:B------:R-:W-:Y:S01]  /*77a0*/  FMUL R4, R27, 0.25 ;  /* 0x3e8000001b047820 */ /* 0x000fe20000400000 */
[----:B------:R-:W-:Y:S01]  /*77b0*/  @!P2 FMUL R81, R81, 16777216 ;  /* 0x4b8000005151a820 */ /* 0x000fe20000400000 */
[----:B------:R-:W-:-:S02]  /*77c0*/  IMAD.IADD R154, R179, 0x1, -R108 ;  /* 0x00000001b39a7824 */ /* 0x000fc400078e0a6c */
[----:B------:R-:W-:Y:S01]  /*77d0*/  @!P2 FMUL R77, R77, 16777216 ;  /* 0x4b8000004d4da820 */ /* 0x000fe20000400000 */
[----:B------:R-:W-:Y:S01]  /*77e0*/  FSEL R95, R2, R95, P0 ;  /* 0x0000005f025f7208 */ /* 0x000fe20000000000 */
[C---:B------:R-:W-:Y:S01]  /*77f0*/  FMUL R189, R7.reuse, R66 ;  /* 0x0000004207bd7220 */ /* 0x040fe20000400000 */
[----:B------:R-:W-:Y:S01]  /*7800*/  FMUL R192, R7, R51 ;  /* 0x0000003307c07220 */ /* 0x000fe20000400000 */
[----:B------:R-:W-:Y:S01]  /*7810*/  @!P2 FMUL R69, R69, 16777216 ;  /* 0x4b8000004545a820 */ /* 0x000fe20000400000 */
[----:B------:R-:W-:Y:S01]  /*7820*/  FMUL R2, R83, 0.25 ;  /* 0x3e80000053027820 */ /* 0x000fe20000400000 */
[----:B------:R-:W-:Y:S01]  /*7830*/  FMUL R155, R42, 0.25 ;  /* 0x3e8000002a9b7820 */ /* 0x000fe20000400000 */
[C---:B------:R-:W-:Y:S01]  /*7840*/  FMUL R66, R7.reuse, R153 ;  /* 0x0000009907427220 */ /* 0x040fe20000400000 */
[----:B------:R-:W-:Y:S01]  /*7850*/  FMUL R51, R7, R26 ;  /* 0x0000001a07337220 */ /* 0x000fe20000400000 */
[----:B------:R-:W-:Y:S01]  /*7860*/  @!P2 FMUL R53, R53, 16777216 ;  /* 0x4b8000003535a820 */ /* 0x000fe20000400000 */
[----:B------:R-:W-:Y:S01]  /*7870*/  FMUL R160, R31, 0.25 ;  /* 0x3e8000001fa07820 */ /* 0x000fe20000400000 */
[----:B------:R-:W-:-:S02]  /*7880*/  IMAD.MOV.U32 R26, RZ, RZ, 0x3dc6b27f ;  /* 0x3dc6b27fff1a7424 */ /* 0x000fc400078e00ff */
[----:B------:R-:W-:Y:S01]  /*7890*/  FADD R154, R154, -1 ;  /* 0xbf8000009a9a7421 */ /* 0x000fe20000000000 */
[----:B------:R-:W-:Y:S02]  /*78a0*/  IMAD.IADD R153, R180, 0x1, -R109 ;  /* 0x00000001b4997824 */ /* 0x000fe400078e0a6d */
[C---:B--2---:R-:W-:Y:S01]  /*78b0*/  FMUL R196, R161.reuse, R81 ;  /* 0x00000051a1c47220 */ /* 0x044fe20000400000 */
[----:B------:R-:W-:Y:S01]  /*78c0*/  FSEL R163, R4, R27, P0 ;  /* 0x0000001b04a37208 */ /* 0x000fe20000000000 */
[C---:B------:R-:W-:Y:S01]  /*78d0*/  FMUL R81, R161.reuse, R77 ;  /* 0x0000004da1517220 */ /* 0x040fe20000400000 */
[----:B------:R-:W-:Y:S01]  /*78e0*/  FMUL R27, R84, 0.25 ;  /* 0x3e800000541b7820 */ /* 0x000fe20000400000 */
[C---:B------:R-:W-:Y:S01]  /*78f0*/  FMUL R77, R161.reuse, R69 ;  /* 0x00000045a14d7220 */ /* 0x040fe20000400000 */
[----:B------:R-:W-:Y:S01]  /*7900*/  FMUL R69, R161, R53 ;  /* 0x00000035a1457220 */ /* 0x000fe20000400000 */
[----:B------:R-:W-:Y:S01]  /*7910*/  FSEL R83, R2, R83, P0 ;  /* 0x0000005302537208 */ /* 0x000fe20000000000 */
[----:B------:R-:W1:Y:S01]  /*7920*/  LDC R0, c[0x0][0x278] ;  /* 0x00009e00ff007b82 */ /* 0x000e620000000800 */
[----:B------:R-:W-:Y:S01]  /*7930*/  FSEL R155, R155, R42, P0 ;  /* 0x0000002a9b9b7208 */ /* 0x000fe20000000000 */
[----:B------:R-:W-:Y:S01]  /*7940*/  FMUL R158, R35, 0.25 ;  /* 0x3e800000239e7820 */ /* 0x000fe20000400000 */
[----:B------:R-:W-:Y:S01]  /*7950*/  FADD R153, R153, -1 ;  /* 0xbf80000099997421 */ /* 0x000fe20000000000 */
[----:B------:R-:W-:Y:S01]  /*7960*/  FFMA.FTZ R53, R154, R26, -0.16845393180847167969 ;  /* 0xbe2c7f309a357423 */ /* 0x000fe2000001001a */
[----:B------:R-:W-:Y:S01]  /*7970*/  FMUL R2, R75, 0.25 ;  /* 0x3e8000004b027820 */ /* 0x000fe20000400000 */
[----:B------:R-:W-:Y:S01]  /*7980*/  FSEL R160, R160, R31, P0 ;  /* 0x0000001fa0a07208 */ /* 0x000fe20000000000 */
[----:B------:R-:W-:Y:S01]  /*7990*/  FMUL R42, R61, 0.25 ;  /* 0x3e8000003d2a7820 */ /* 0x000fe20000400000 */
[----:B------:R-:W-:Y:S01]  /*79a0*/  FMUL R31, R76, 0.25 ;  /* 0x3e8000004c1f7820 */ /* 0x000fe20000400000 */
[----:B------:R-:W-:Y:S01]  /*79b0*/  FSEL R84, R27, R84, P1 ;  /* 0x000000541b547208 */ /* 0x000fe20000800000 */
[----:B------:R-:W-:Y:S01]  /*79c0*/  FMUL R27, R80, 0.25 ;  /* 0x3e800000501b7820 */ /* 0x000fe20000400000 */
[----:B------:R-:W-:Y:S01]  /*79d0*/  FFMA.FTZ R53, R154, R53, 0.1716887056827545166 ;  /* 0x3e2fcf2a9a357423 */ /* 0x000fe20000010035 */
[----:B------:R-:W-:Y:S01]  /*79e0*/  FFMA.FTZ R26, R153, R26, -0.16845393180847167969 ;  /* 0xbe2c7f30991a7423 */ /* 0x000fe2000001001a */
        /* <DEDUP_REMOVED lines=9> */
[----:B------:R-:W-:Y:S01]  /*7a80*/  FFMA.FTZ R53, R154, R53, -0.17900948226451873779 ;  /* 0xbe374e439a357423 */ /* 0x000fe20000010035 */
[----:B------:R-:W-:Y:S01]  /*7a90*/  FFMA.FTZ R26, R153, R26, 0.1716887056827545166 ;  /* 0x3e2fcf2a991a7423 */ /* 0x000fe2000001001a */
[----:B------:R-:W-:Y:S01]  /*7aa0*/  FSEL R80, R27, R80, P1 ;  /* 0x000000501b507208 */ /* 0x000fe20000800000 */
[----:B------:R-:W-:Y:S01]  /*7ab0*/  FMUL R43, R60, 0.25 ;  /* 0x3e8000003c2b7820 */ /* 0x000fe20000400000 */
[----:B------:R-:W-:Y:S01]  /*7ac0*/  FSEL R68, R35, R68, P1 ;  /* 0x0000004423447208 */ /* 0x000fe20000800000 */
[----:B------:R-:W-:Y:S01]  /*7ad0*/  FFMA.FTZ R53, R154, R53, 0.20512372255325317383 ;  /* 0x3e520bf49a357423 */ /* 0x000fe20000010035 */
[----:B------:R-:W-:Y:S01]  /*7ae0*/  FSEL R63, R2, R63, P0 ;  /* 0x0000003f023f7208 */ /* 0x000fe20000000000 */
[----:B------:R-:W-:Y:S01]  /*7af0*/  FFMA.FTZ R26, R153, R26, -0.17900948226451873779 ;  /* 0xbe374e43991a7423 */ /* 0x000fe2000001001a */
[----:B------:R-:W-:Y:S01]  /*7b00*/  FSEL R57, R42, R57, P1 ;  /* 0x000000392a397208 */ /* 0x000fe20000800000 */
[----:B------:R-:W-:Y:S01]  /*7b10*/  FMUL R2, R55, 0.25 ;  /* 0x3e80000037027820 */ /* 0x000fe20000400000 */
[----:B------:R-:W-:Y:S01]  /*7b20*/  FSEL R72, R31, R72, P1 ;  /* 0x000000481f487208 */ /* 0x000fe20000800000 */
[----:B------:R-:W-:Y:S01]  /*7b30*/  FMUL R188, R25, 0.25 ;  /* 0x3e80000019bc7820 */ /* 0x000fe20000400000 */
[----:B------:R-:W-:Y:S01]  /*7b40*/  FSEL R187, R187, R28, P1 ;  /* 0x0000001cbbbb7208 */ /* 0x000fe20000800000 */
[----:B------:R-:W-:Y:S01]  /*7b50*/  @!P2 FMUL R80, R80, 16777216 ;  /* 0x4b8000005050a820 */ /* 0x000fe20000400000 */
[----:B------:R-:W-:Y:S01]  /*7b60*/  FSEL R60, R43, R60, P1 ;  /* 0x0000003c2b3c7208 */ /* 0x000fe20000800000 */
[----:B------:R-:W-:Y:S01]  /*7b70*/  @!P2 FMUL R76, R76, 16777216 ;  /* 0x4b8000004c4ca820 */ /* 0x000fe20000400000 */
[----:B0-----:R-:W-:Y:S01]  /*7b80*/  SHF.R.U32.HI R12, RZ, 0x7, R12 ;  /* 0x00000007ff0c7819 */ /* 0x001fe2000001160c */
[----:B------:R-:W-:Y:S01]  /*7b90*/  @!P2 FMUL R68, R68, 16777216 ;  /* 0x4b8000004444a820 */ /* 0x000fe20000400000 */
[----:B------:R-:W-:Y:S01]  /*7ba0*/  FFMA.FTZ R53, R154, R53, -0.24046532809734344482 ;  /* 0xbe763c8b9a357423 */ /* 0x000fe20000010035 */
[----:B------:R-:W-:Y:S01]  /*7bb0*/  FFMA.FTZ R26, R153, R26, 0.20512372255325317383 ;  /* 0x3e520bf4991a7423 */ /* 0x000fe2000001001a */
[----:B------:R-:W-:Y:S01]  /*7bc0*/  LOP3.LUT R242, R245, 0x8, RZ, 0xc0, !PT ;  /* 0x00000008f5f27812 */ /* 0x000fe200078ec0ff */
[----:B------:R-:W-:Y:S01]  /*7bd0*/  @!P2 FMUL R57, R57, 16777216 ;  /* 0x4b8000003939a820 */ /* 0x000fe20000400000 */
[----:B------:R-:W-:Y:S01]  /*7be0*/  @!P2 FMUL R52, R52, 16777216 ;  /* 0x4b8000003434a820 */ /* 0x000fe20000400000 */
[----:B------:R-:W-:Y:S01]  /*7bf0*/  FSEL R55, R2, R55, P0 ;  /* 0x0000003702377208 */ /* 0x000fe20000000000 */
[----:B------:R-:W-:Y:S01]  /*7c00*/  @!P2 FMUL R164, R164, 16777216 ;  /* 0x4b800000a4a4a820 */ /* 0x000fe20000400000 */
[----:B------:R-:W-:Y:S01]  /*7c10*/  FSEL R181, RZ, -23, P3 ;  /* 0xc1b80000ffb57808 */ /* 0x000fe20001800000 */
[----:B------:R-:W-:Y:S01]  /*7c20*/  @!P2 FMUL R72, R72, 16777216 ;  /* 0x4b8000004848a820 */ /* 0x000fe20000400000 */
[----:B------:R-:W-:Y:S01]  /*7c30*/  I2FP.F32.S32 R168, R109 ;  /* 0x0000006d00a87245 */ /* 0x000fe20000201400 */
[----:B------:R-:W-:Y:S01]  /*7c40*/  @!P2 FMUL R187, R187, 16777216 ;  /* 0x4b800000bbbba820 */ /* 0x000fe20000400000 */
[----:B------:R-:W-:Y:S01]  /*7c50*/  FMUL R197, R161, R80 ;  /* 0x00000050a1c57220 */ /* 0x000fe20000400000 */
[----:B------:R-:W-:Y:S01]  /*7c60*/  FMUL R156, R39, 0.25 ;  /* 0x3e800000279c7820 */ /* 0x000fe20000400000 */
[----:B------:R-:W-:Y:S01]  /*7c70*/  FMUL R159, R34, 0.25 ;  /* 0x3e800000229f7820 */ /* 0x000fe20000400000 */
[----:B------:R-:W-:Y:S01]  /*7c80*/  FMUL R2, R149, 0.25 ;  /* 0x3e80000095027820 */ /* 0x000fe20000400000 */
[----:B------:R-:W-:Y:S01]  /*7c90*/  FMUL R3, R148, 0.25 ;  /* 0x3e80000094037820 */ /* 0x000fe20000400000 */
[----:B------:R-:W-:Y:S01]  /*7ca0*/  SGXT.U32 R12, R12, 0x1 ;  /* 0x000000010c0c781a */ /* 0x000fe20000000000 */
[----:B------:R-:W-:Y:S01]  /*7cb0*/  FMUL R5, R140, 0.25 ;  /* 0x3e8000008c057820 */ /* 0x000fe20000400000 */
        /* <DEDUP_REMOVED lines=9> */
[----:B------:R-:W-:Y:S01]  /*7d50*/  FSEL R188, R188, R25, P1 ;  /* 0x00000019bcbc7208 */ /* 0x000fe20000800000 */
[----:B------:R-:W-:Y:S01]  /*7d60*/  @!P2 FMUL R60, R60, 16777216 ;  /* 0x4b8000003c3ca820 */ /* 0x000fe20000400000 */
[----:B------:R-:W-:Y:S01]  /*7d70*/  FMUL R80, R161, R76 ;  /* 0x0000004ca1507220 */ /* 0x000fe20000400000 */
[----:B------:R-:W-:Y:S01]  /*7d80*/  @!P4 FMUL R83, R83, 16777216 ;  /* 0x4b8000005353c820 */ /* 0x000fe20000400000 */
[----:B------:R-:W-:Y:S01]  /*7d90*/  @!P4 FMUL R82, R82, 16777216 ;  /* 0x4b8000005252c820 */ /* 0x000fe20000400000 */
[----:B------:R-:W-:Y:S01]  /*7da0*/  FMUL R76, R161, R68 ;  /* 0x00000044a14c7220 */ /* 0x000fe20000400000 */
[----:B------:R-:W-:Y:S01]  /*7db0*/  FFMA.FTZ R53, R154, R53, 0.28857114911079406738 ;  /* 0x3e93bf999a357423 */ /* 0x000fe20000010035 */
[----:B------:R-:W-:Y:S01]  /*7dc0*/  FFMA.FTZ R26, R153, R26, -0.24046532809734344482 ;  /* 0xbe763c8b991a7423 */ /* 0x000fe2000001001a */
[----:B------:R-:W-:Y:S01]  /*7dd0*/  @!P4 FMUL R79, R79, 16777216 ;  /* 0x4b8000004f4fc820 */ /* 0x000fe20000400000 */
[----:B------:R-:W-:Y:S01]  /*7de0*/  @!P4 FMUL R78, R78, 16777216 ;  /* 0x4b8000004e4ec820 */ /* 0x000fe20000400000 */
[C---:B------:R-:W-:Y:S01]  /*7df0*/  FMUL R202, R161.reuse, R57 ;  /* 0x00000039a1ca7220 */ /* 0x040fe20000400000 */
[----:B------:R-:W-:Y:S01]  /*7e00*/  FMUL R68, R161, R52 ;  /* 0x00000034a1447220 */ /* 0x000fe20000400000 */
[----:B------:R-:W-:-:S02]  /*7e10*/  IMAD R48, R242, 0x100, R49 ;  /* 0x00000100f2307824 */ /* 0x000fc400078e0231 */
[----:B------:R-:W-:Y:S01]  /*7e20*/  @!P4 FMUL R71, R71, 16777216 ;  /* 0x4b8000004747c820 */ /* 0x000fe20000400000 */
[----:B------:R-:W-:Y:S01]  /*7e30*/  @!P4 FMUL R70, R70, 16777216 ;  /* 0x4b8000004646c820 */ /* 0x000fe20000400000 */
[C---:B------:R-:W-:Y:S01]  /*7e40*/  FMUL R199, R161.reuse, R72 ;  /* 0x00000048a1c77220 */ /* 0x040fe20000400000 */
[C---:B------:R-:W-:Y:S01]  /*7e50*/  FMUL R52, R161.reuse, R187 ;  /* 0x000000bba1347220 */ /* 0x040fe20000400000 */
[----:B------:R-:W-:Y:S01]  /*7e60*/  FMUL R57, R161, R164 ;  /* 0x000000a4a1397220 */ /* 0x000fe20000400000 */
[----:B------:R-:W-:Y:S01]  /*7e70*/  IMAD.SHL.U32 R41, R245, 0x8, RZ ;  /* 0x00000008f5297824 */ /* 0x000fe200078e00ff */
[----:B------:R-:W-:Y:S01]  /*7e80*/  LEA.HI R242, R242, R167, RZ, 0x1f ;  /* 0x000000a7f2f27211 */ /* 0x000fe200078ff8ff */
[----:B------:R-:W-:Y:S01]  /*7e90*/  FFMA.FTZ R181, R168, 1.1920928955078125e-07, R181 ;  /* 0x34000000a8b57823 */ /* 0x000fe200000100b5 */
[----:B------:R-:W-:Y:S01]  /*7ea0*/  @!P4 FMUL R55, R55, 16777216 ;  /* 0x4b8000003737c820 */ /* 0x000fe20000400000 */
[----:B------:R-:W-:Y:S01]  /*7eb0*/  @!P4 FMUL R54, R54, 16777216 ;  /* 0x4b8000003636c820 */ /* 0x000fe20000400000 */
[----:B------:R-:W-:Y:S01]  /*7ec0*/  @!P4 FMUL R50, R50, 16777216 ;  /* 0x4b8000003232c820 */ /* 0x000fe20000400000 */
[----:B------:R-:W-:Y:S01]  /*7ed0*/  FMUL R72, R161, R60 ;  /* 0x0000003ca1487220 */ /* 0x000fe20000400000 */
[----:B------:R-:W-:Y:S01]  /*7ee0*/  FSEL R156, R156, R39, P0 ;  /* 0x000000279c9c7208 */ /* 0x000fe20000000000 */
[----:B-1----:R-:W-:Y:S01]  /*7ef0*/  IMAD R195, R12, R0, RZ ;  /* 0x000000000cc37224 */ /* 0x002fe200078e02ff */
[----:B------:R-:W-:Y:S01]  /*7f00*/  FSEL R159, R159, R34, P0 ;  /* 0x000000229f9f7208 */ /* 0x000fe20000000000 */
[----:B------:R-:W-:Y:S01]  /*7f10*/  @!P4 FMUL R160, R160, 16777216 ;  /* 0x4b800000a0a0c820 */ /* 0x000fe20000400000 */
[----:B------:R-:W-:Y:S01]  /*7f20*/  FSEL R149, R2, R149, P1 ;  /* 0x0000009502957208 */ /* 0x000fe20000800000 */
[----:B------:R-:W-:Y:S01]  /*7f30*/  @!P4 FMUL R162, R162, 16777216 ;  /* 0x4b800000a2a2c820 */ /* 0x000fe20000400000 */
[----:B------:R-:W-:Y:S01]  /*7f40*/  FSEL R148, R3, R148, P1 ;  /* 0x0000009403947208 */ /* 0x000fe20000800000 */
[----:B------:R-:W-:Y:S01]  /*7f50*/  @!P4 FMUL R163, R163, 16777216 ;  /* 0x4b800000a3a3c820 */ /* 0x000fe20000400000 */
[----:B------:R-:W-:Y:S01]  /*7f60*/  FSEL R140, R5, R140, P1 ;  /* 0x0000008c058c7208 */ /* 0x000fe20000800000 */
[C---:B------:R-:W-:Y:S01]  /*7f70*/  FMUL R167, R7.reuse, R83 ;  /* 0x0000005307a77220 */ /* 0x040fe20000400000 */
[----:B------:R-:W-:Y:S01]  /*7f80*/  FSEL R137, R6, R137, P1 ;  /* 0x0000008906897208 */ /* 0x000fe20000800000 */
[----:B------:R-:W-:Y:S01]  /*7f90*/  FMUL R168, R7, R82 ;  /* 0x0000005207a87220 */ /* 0x000fe20000400000 */
[----:B------:R-:W-:Y:S01]  /*7fa0*/  FSEL R133, R8, R133, P1 ;  /* 0x0000008508857208 */ /* 0x000fe20000800000 */
[----:B------:R-:W-:Y:S01]  /*7fb0*/  @!P2 FMUL R185, R185, 16777216 ;  /* 0x4b800000b9b9a820 */ /* 0x000fe20000400000 */
[----:B------:R-:W-:Y:S01]  /*7fc0*/  FSEL R132, R9, R132, P1 ;  /* 0x0000008409847208 */ /* 0x000fe20000800000 */
[----:B------:R-:W-:Y:S01]  /*7fd0*/  @!P2 FMUL R188, R188, 16777216 ;  /* 0x4b800000bcbca820 */ /* 0x000fe20000400000 */
[----:B------:R-:W-:Y:S01]  /*7fe0*/  FSEL R124, R13, R124, P1 ;  /* 0x0000007c0d7c7208 */ /* 0x000fe20000800000 */
[----:B------:R-:W-:Y:S01]  /*7ff0*/  FFMA.FTZ R53, R154, R53, -0.36067417263984680176 ;  /* 0xbeb8aa499a357423 */ /* 0x000fe20000010035 */
[----:B------:R-:W-:Y:S01]  /*8000*/  FSEL R117, R14, R117, P1 ;  /* 0x000000750e757208 */ /* 0x000fe20000800000 */
[----:B------:R-:W-:Y:S01]  /*8010*/  FFMA.FTZ R60, R153, R26, 0.28857114911079406738 ;  /* 0x3e93bf99993c7423 */ /* 0x000fe2000001001a */
        /* <DEDUP_REMOVED lines=27> */
[C---:B------:R-:W-:Y:S01]  /*81d0*/  FMUL R83, R7.reuse, R79 ;  /* 0x0000004f07537220 */ /* 0x040fe20000400000 */
[C---:B------:R-:W-:Y:S01]  /*81e0*/  FMUL R82, R7.reuse, R78 ;  /* 0x0000004e07527220 */ /* 0x040fe20000400000 */
[C---:B------:R-:W-:Y:S01]  /*81f0*/  FMUL R79, R7.reuse, R71 ;  /* 0x00000047074f7220 */ /* 0x040fe20000400000 */
[C---:B------:R-:W-:Y:S01]  /*8200*/  FMUL R78, R7.reuse, R70 ;  /* 0x00000046074e7220 */ /* 0x040fe20000400000 */
[C---:B------:R-:W-:Y:S01]  /*8210*/  FMUL R71, R7.reuse, R55 ;  /* 0x0000003707477220 */ /* 0x040fe20000400000 */
[C---:B------:R-:W-:Y:S01]  /*8220*/  FMUL R70, R7.reuse, R54 ;  /* 0x0000003607467220 */ /* 0x040fe20000400000 */
[C---:B------:R-:W-:Y:S01]  /*8230*/  FMUL R193, R7.reuse, R50 ;  /* 0x0000003207c17220 */ /* 0x040fe20000400000 */
[----:B------:R-:W-:Y:S01]  /*8240*/  F2FP.F16.F32.PACK_AB R52, R52, R57 ;  /* 0x000000393434723e */ /* 0x000fe200000000ff */
[----:B------:R-:W-:Y:S01]  /*8250*/  FMUL R55, R7, R160 ;  /* 0x000000a007377220 */ /* 0x000fe20000400000 */
[----:B------:R-:W-:Y:S01]  /*8260*/  LOP3.LUT R47, R41, 0x780, RZ, 0xc0, !PT ;  /* 0x00000780292f7812 */ /* 0x000fe200078ec0ff */
[C---:B------:R-:W-:Y:S01]  /*8270*/  FMUL R54, R7.reuse, R162 ;  /* 0x000000a207367220 */ /* 0x040fe20000400000 */
[----:B------:R-:W-:Y:S01]  /*8280*/  FMUL R50, R7, R163 ;  /* 0x000000a307327220 */ /* 0x000fe20000400000 */
[C---:B------:R-:W-:Y:S01]  /*8290*/  FMUL R185, R161.reuse, R185 ;  /* 0x000000b9a1b97220 */ /* 0x040fe20000400000 */
[----:B------:R-:W-:Y:S01]  /*82a0*/  FMUL R188, R161, R188 ;  /* 0x000000bca1bc7220 */ /* 0x000fe20000400000 */
[----:B------:R-:W-:Y:S01]  /*82b0*/  FFMA.FTZ R57, R154, R53, 0.48089820146560668945 ;  /* 0x3ef6384a9a397423 */ /* 0x000fe20000010035 */
[----:B------:R-:W-:Y:S01]  /*82c0*/  FFMA.FTZ R60, R153, R60, -0.36067417263984680176 ;  /* 0xbeb8aa49993c7423 */ /* 0x000fe2000001003c */
[----:B------:R-:W-:Y:S01]  /*82d0*/  FSEL R145, R2, R145, P1 ;  /* 0x0000009102917208 */ /* 0x000fe20000800000 */
[----:B------:R-:W-:Y:S01]  /*82e0*/  IMAD.IADD R47, R47, 0x1, R48 ;  /* 0x000000012f2f7824 */ /* 0x000fe200078e0230 */
[----:B------:R-:W-:Y:S01]  /*82f0*/  FSEL R144, R3, R144, P1 ;  /* 0x0000009003907208 */ /* 0x000fe20000800000 */
[----:B------:R-:W-:Y:S01]  /*8300*/  FFMA.FTZ R57, R154, R57, -0.72134751081466674805 ;  /* 0xbf38aa3b9a397423 */ /* 0x000fe20000010039 */
[----:B------:R-:W-:Y:S01]  /*8310*/  FSEL R141, R4, R141, P1 ;  /* 0x0000008d048d7208 */ /* 0x000fe20000800000 */
[----:B------:R-:W-:Y:S01]  /*8320*/  FFMA.FTZ R60, R153, R60, 0.48089820146560668945 ;  /* 0x3ef6384a993c7423 */ /* 0x000fe2000001003c */
[----:B------:R-:W-:Y:S01]  /*8330*/  FSEL R136, R5, R136, P1 ;  /* 0x0000008805887208 */ /* 0x000fe20000800000 */
[----:B------:R-:W-:Y:S01]  /*8340*/  @!P2 FMUL R149, R149, 16777216 ;  /* 0x4b8000009595a820 */ /* 0x000fe20000400000 */
        /* <DEDUP_REMOVED lines=38> */
[----:B------:R-:W-:Y:S01]  /*85b0*/  F2FP.F16.F32.PACK_AB R53, R185, R188 ;  /* 0x000000bcb935723e */ /* 0x000fe200000000ff */
[----:B------:R-:W-:Y:S01]  /*85c0*/  @!P2 FMUL R165, R165, 16777216 ;  /* 0x4b800000a5a5a820 */ /* 0x000fe20000400000 */
[----:B------:R-:W-:Y:S01]  /*85d0*/  F2FP.F16.F32.PACK_AB R54, R54, R51 ;  /* 0x000000333636723e */ /* 0x000fe200000000ff */
[----:B------:R-:W-:Y:S01]  /*85e0*/  @!P2 FMUL R166, R166, 16777216 ;  /* 0x4b800000a6a6a820 */ /* 0x000fe20000400000 */
[----:B------:R-:W-:Y:S01]  /*85f0*/  F2FP.F16.F32.PACK_AB R55, R55, R50 ;  /* 0x000000323737723e */ /* 0x000fe200000000ff */
[----:B------:R-:W-:Y:S01]  /*8600*/  BAR.SYNC.DEFER_BLOCKING 0x0 ;  /* 0x0000000000007b1d */ /* 0x000fe20000010000 */
[----:B------:R-:W-:Y:S01]  /*8610*/  @!P2 FMUL R105, R105, 16777216 ;  /* 0x4b8000006969a820 */ /* 0x000fe20000400000 */
        /* <DEDUP_REMOVED lines=26> */
[----:B------:R-:W-:Y:S01]  /*87c0*/  ISETP.GE.U32.AND P1, PT, R179, 0x7f800000, PT ;  /* 0x7f800000b300780c */ /* 0x000fe20003f26070 */
[----:B------:R-:W-:Y:S01]  /*87d0*/  FMUL R57, R154, R57 ;  /* 0x000000399a397220 */ /* 0x000fe20000400000 */
[C---:B------:R-:W-:Y:S01]  /*87e0*/  FFMA.FTZ R60, R153.reuse, R60, -0.72134751081466674805 ;  /* 0xbf38aa3b993c7423 */ /* 0x040fe2000001003c */
[----:B------:R-:W-:Y:S01]  /*87f0*/  ISETP.GE.U32.AND P2, PT, R180, 0x7f800000, PT ;  /* 0x7f800000b400780c */ /* 0x000fe20003f46070 */
[----:B------:R-:W-:Y:S01]  /*8800*/  STSM.16.M88.4 [R47], R52 ;  /* 0x000000342f007844 */ /* 0x000fe20000000200 */
[----:B------:R-:W-:Y:S01]  /*8810*/  I2FP.F32.S32 R49, R108 ;  /* 0x0000006c00317245 */ /* 0x000fe20000201400 */
[----:B------:R-:W-:Y:S01]  /*8820*/  FMUL R57, R154, R57 ;  /* 0x000000399a397220 */ /* 0x000fe20000400000 */
[----:B------:R-:W-:Y:S01]  /*8830*/  FMUL R60, R153, R60 ;  /* 0x0000003c993c7220 */ /* 0x000fe20000400000 */
[----:B------:R-:W-:Y:S01]  /*8840*/  @!P4 FMUL R75, R75, 16777216 ;  /* 0x4b8000004b4bc820 */ /* 0x000fe20000400000 */
[----:B------:R-:W-:Y:S01]  /*8850*/  @!P4 FMUL R74, R74, 16777216 ;  /* 0x4b8000004a4ac820 */ /* 0x000fe20000400000 */
[----:B------:R-:W-:Y:S01]  /*8860*/  FFMA.FTZ R182, R49, 1.1920928955078125e-07, R182 ;  /* 0x3400000031b67823 */ /* 0x000fe200000100b6 */
[----:B------:R-:W-:Y:S01]  /*8870*/  FFMA.FTZ R57, R154, 1.4426950216293334961, R57 ;  /* 0x3fb8aa3b9a397823 */ /* 0x000fe20000010039 */
[----:B------:R-:W-:Y:S01]  /*8880*/  FMUL R60, R153, R60 ;  /* 0x0000003c993c7220 */ /* 0x000fe20000400000 */
[----:B------:R-:W-:-:S02]  /*8890*/  @P1 IMAD.MOV.U32 R160, RZ, RZ, 0x7f800000 ;  /* 0x7f800000ffa01424 */ /* 0x000fc400078e00ff */
[----:B------:R-:W-:Y:S01]  /*88a0*/  @!P4 FMUL R63, R63, 16777216 ;  /* 0x4b8000003f3fc820 */ /* 0x000fe20000400000 */
[----:B------:R-:W-:Y:S01]  /*88b0*/  FADD R182, R182, R57 ;  /* 0x00000039b6b67221 */ /* 0x000fe20000000000 */
[----:B------:R-:W-:Y:S01]  /*88c0*/  FFMA.FTZ R60, R153, 1.4426950216293334961, R60 ;  /* 0x3fb8aa3b993c7823 */ /* 0x000fe2000001003c */
[----:B------:R-:W-:Y:S02]  /*88d0*/  @P2 IMAD.MOV.U32 R57, RZ, RZ, 0x7f800000 ;  /* 0x7f800000ff392424 */ /* 0x000fe400078e00ff */
[----:B------:R-:W-:Y:S01]  /*88e0*/  @P1 FFMA.FTZ R182, R179, R160, +INF ;  /* 0x7f800000b3b61423 */ /* 0x000fe200000100a0 */
[C---:B------:R-:W-:Y:S01]  /*88f0*/  FSETP.NEU.AND P1, PT, R180.reuse, RZ, PT ;  /* 0x000000ffb400720b */ /* 0x040fe20003f2d000 */
[----:B------:R-:W-:Y:S01]  /*8900*/  FADD R181, R181, R60 ;  /* 0x0000003cb5b57221 */ /* 0x000fe20000000000 */
[----:B------:R-:W-:Y:S01]  /*8910*/  @P2 FFMA.FTZ R181, R180, R57, +INF ;  /* 0x7f800000b4b52423 */ /* 0x000fe20000010039 */
[----:B------:R-:W-:Y:S01]  /*8920*/  LOP3.LUT R180, R245, 0xff, RZ, 0xc0, !PT ;  /* 0x000000fff5b47812 */ /* 0x000fe200078ec0ff */
[----:B------:R-:W-:Y:S01]  /*8930*/  @!P4 FMUL R59, R59, 16777216 ;  /* 0x4b8000003b3bc820 */ /* 0x000fe20000400000 */
[----:B------:R-:W-:Y:S01]  /*8940*/  @!P4 FMUL R62, R62, 16777216 ;  /* 0x4b8000003e3ec820 */ /* 0x000fe20000400000 */
[----:B------:R-:W-:Y:S01]  /*8950*/  @!P4 FMUL R155, R155, 16777216 ;  /* 0x4b8000009b9bc820 */ /* 0x000fe20000400000 */
[----:B------:R-:W-:Y:S01]  /*8960*/  LEA R180, R180, UR4, 0x4 ;  /* 0x00000004b4b47c11 */ /* 0x000fe2000f8e20ff */
[----:B------:R-:W-:Y:S01]  /*8970*/  BAR.SYNC.DEFER_BLOCKING 0x0 ;  /* 0x0000000000007b1d */ /* 0x000fe20000010000 */
[----:B------:R-:W-:Y:S01]  /*8980*/  @!P4 FMUL R156, R156, 16777216 ;  /* 0x4b8000009c9cc820 */ /* 0x000fe20000400000 */
[----:B------:R-:W-:Y:S01]  /*8990*/  @!P4 FMUL R157, R157, 16777216 ;  /* 0x4b8000009d9dc820 */ /* 0x000fe20000400000 */
[----:B------:R-:W-:Y:S01]  /*89a0*/  @!P4 FMUL R158, R158, 16777216 ;  /* 0x4b8000009e9ec820 */ /* 0x000fe20000400000 */
[----:B------:R-:W-:Y:S01]  /*89b0*/  @!P4 FMUL R159, R159, 16777216 ;  /* 0x4b8000009f9fc820 */ /* 0x000fe20000400000 */
[C---:B------:R-:W-:Y:S01]  /*89c0*/  FMUL R174, R7.reuse, R75 ;  /* 0x0000004b07ae7220 */ /* 0x040fe20000400000 */
[C---:B------:R-:W-:Y:S01]  /*89d0*/  FMUL R177, R7.reuse, R74 ;  /* 0x0000004a07b17220 */ /* 0x040fe20000400000 */
[C---:B------:R-:W-:Y:S01]  /*89e0*/  FMUL R75, R7.reuse, R63 ;  /* 0x0000003f074b7220 */ /* 0x040fe20000400000 */
[----:B------:R-:W-:Y:S01]  /*89f0*/  FMUL R190, R7, R59 ;  /* 0x0000003b07be7220 */ /* 0x000fe20000400000 */
[----:B------:R-:W-:Y:S01]  /*8a00*/  FMUL R198, R161, R73 ;  /* 0x00000049a1c67220 */ /* 0x000fe20000400000 */
[C---:B------:R-:W-:Y:S01]  /*8a10*/  FMUL R74, R7.reuse, R62 ;  /* 0x0000003e074a7220 */ /* 0x040fe20000400000 */
[C---:B------:R-:W-:Y:S01]  /*8a20*/  FMUL R59, R7.reuse, R155 ;  /* 0x0000009b073b7220 */ /* 0x040fe20000400000 */
[----:B------:R-:W-:Y:S01]  /*8a30*/  FMUL R63, R7, R156 ;  /* 0x0000009c073f7220 */ /* 0x000fe20000400000 */
[----:B------:R-:W-:Y:S01]  /*8a40*/  FMUL R73, R161, R61 ;  /* 0x0000003da1497220 */ /* 0x000fe20000400000 */
[C---:B------:R-:W-:Y:S01]  /*8a50*/  FMUL R62, R7.reuse, R157 ;  /* 0x0000009d073e7220 */ /* 0x040fe20000400000 */
[C---:B------:R-:W-:Y:S01]  /*8a60*/  FMUL R158, R7.reuse, R158 ;  /* 0x0000009e079e7220 */ /* 0x040fe20000400000 */
[----:B------:R-:W-:Y:S01]  /*8a70*/  FMUL R159, R7, R159 ;  /* 0x0000009f079f7220 */ /* 0x000fe20000400000 */
[C---:B------:R-:W-:Y:S01]  /*8a80*/  FMUL R61, R161.reuse, R176 ;  /* 0x000000b0a13d7220 */ /* 0x040fe20000400000 */
[C---:B------:R-:W-:Y:S01]  /*8a90*/  FMUL R178, R161.reuse, R178 ;  /* 0x000000b2a1b27220 */ /* 0x040fe20000400000 */
[C---:B------:R-:W-:Y:S01]  /*8aa0*/  FMUL R156, R161.reuse, R183 ;  /* 0x000000b7a19c7220 */ /* 0x040fe20000400000 */
[----:B------:R-:W-:Y:S01]  /*8ab0*/  FMUL R155, R161, R184 ;  /* 0x000000b8a19b7220 */ /* 0x000fe20000400000 */
[----:B------:R-:W-:Y:S01]  /*8ac0*/  F2FP.F16.F32.PACK_AB R62, R62, R159 ;  /* 0x0000009f3e3e723e */ /* 0x000fe200000000ff */
[----:B------:R-:W-:Y:S01]  /*8ad0*/  @!P4 FMUL R67, R67, 16777216 ;  /* 0x4b8000004343c820 */ /* 0x000fe20000400000 */
[----:B------:R-:W-:Y:S01]  /*8ae0*/  F2FP.F16.F32.PACK_AB R63, R63, R158 ;  /* 0x0000009e3f3f723e */ /* 0x000fe200000000ff */
[----:B------:R-:W0:Y:S01]  /*8af0*/  LDS.128 R52, [R180] ;  /* 0x00000000b4347984 */ /* 0x000e220000000c00 */
[----:B------:R-:W-:Y:S01]  /*8b00*/  F2FP.F16.F32.PACK_AB R60, R178, R155 ;  /* 0x0000009bb23c723e */ /* 0x000fe200000000ff */
[----:B------:R-:W-:Y:S01]  /*8b10*/  @!P4 FMUL R152, R152, 16777216 ;  /* 0x4b8000009898c820 */ /* 0x000fe20000400000 */
[----:B------:R-:W-:Y:S01]  /*8b20*/  F2FP.F16.F32.PACK_AB R61, R61, R156 ;  /* 0x0000009c3d3d723e */ /* 0x000fe200000000ff */
[----:B------:R-:W-:Y:S01]  /*8b30*/  BAR.SYNC.DEFER_BLOCKING 0x0 ;  /* 0x0000000000007b1d */ /* 0x000fe20000010000 */
[----:B------:R-:W-:Y:S01]  /*8b40*/  FMUL R186, R7, R67 ;  /* 0x0000004307ba7220 */ /* 0x000fe20000400000 */
[C---:B------:R-:W-:Y:S01]  /*8b50*/  FMUL R200, R161.reuse, R65 ;  /* 0x00000041a1c87220 */ /* 0x040fe20000400000 */
[----:B------:R-:W-:Y:S01]  /*8b60*/  FMUL R163, R161, R56 ;  /* 0x00000038a1a37220 */ /* 0x000fe20000400000 */
[----:B------:R-:W-:Y:S01]  /*8b70*/  FMUL R67, R7, R152 ;  /* 0x0000009807437220 */ /* 0x000fe20000400000 */
[C---:B------:R-:W-:Y:S01]  /*8b80*/  FMUL R65, R161.reuse, R171 ;  /* 0x000000aba1417220 */ /* 0x040fe20000400000 */
[C---:B------:R-:W-:Y:S01]  /*8b90*/  FMUL R56, R161.reuse, R173 ;  /* 0x000000ada1387220 */ /* 0x040fe20000400000 */
[----:B------:R-:W-:Y:S01]  /*8ba0*/  F2FP.F16.F32.PACK_AB R66, R66, R59 ;  /* 0x0000003b4242723e */ /* 0x000fe200000000ff */
[----:B------:R-:W-:Y:S01]  /*8bb0*/  FMUL R201, R161, R64 ;  /* 0x00000040a1c97220 */ /* 0x000fe20000400000 */
[----:B------:R-:W-:Y:S01]  /*8bc0*/  F2FP.F16.F32.PACK_AB R67, R67, R58 ;  /* 0x0000003a4343723e */ /* 0x000fe200000000ff */
[----:B------:R-:W-:Y:S01]  /*8bd0*/  FMUL R64, R161, R172 ;  /* 0x000000aca1407220 */ /* 0x000fe20000400000 */
[----:B------:R-:W-:Y:S01]  /*8be0*/  F2FP.F16.F32.PACK_AB R65, R65, R56 ;  /* 0x000000384141723e */ /* 0x000fe200000000ff */
[C---:B------:R-:W-:Y:S01]  /*8bf0*/  FMUL R175, R161.reuse, R175 ;  /* 0x000000afa1af7220 */ /* 0x040fe20000400000 */
[C---:B------:R-:W-:Y:S01]  /*8c00*/  FMUL R162, R161.reuse, R169 ;  /* 0x000000a9a1a27220 */ /* 0x040fe20000400000 */
[----:B------:R-:W-:Y:S01]  /*8c10*/  FMUL R169, R161, R170 ;  /* 0x000000aaa1a97220 */ /* 0x000fe20000400000 */
[----:B------:R-:W-:Y:S01]  /*8c20*/  F2FP.F16.F32.PACK_AB R70, R70, R193 ;  /* 0x000000c14646723e */ /* 0x000fe200000000ff */
[----:B------:R-:W-:Y:S01]  /*8c30*/  @!P4 FMUL R87, R87, 16777216 ;  /* 0x4b8000005757c820 */ /* 0x000fe20000400000 */
[----:B------:R-:W-:Y:S01]  /*8c40*/  F2FP.F16.F32.PACK_AB R64, R64, R175 ;  /* 0x000000af4040723e */ /* 0x000fe200000000ff */
[----:B------:R-:W-:Y:S01]  /*8c50*/  @!P4 FMUL R86, R86, 16777216 ;  /* 0x4b8000005656c820 */ /* 0x000fe20000400000 */
[----:B------:R-:W-:Y:S01]  /*8c60*/  F2FP.F16.F32.PACK_AB R68, R68, R169 ;  /* 0x000000a94444723e */ /* 0x000fe200000000ff */
[----:B------:R-:W-:Y:S01]  /*8c70*/  FMUL R87, R7, R87 ;  /* 0x0000005707577220 */ /* 0x000fe20000400000 */
[----:B------:R-:W-:Y:S01]  /*8c80*/  F2FP.F16.F32.PACK_AB R69, R69, R162 ;  /* 0x000000a24545723e */ /* 0x000fe200000000ff */
[----:B------:R-:W-:Y:S01]  /*8c90*/  FMUL R86, R7, R86 ;  /* 0x0000005607567220 */ /* 0x000fe20000400000 */
[----:B------:R-:W-:Y:S01]  /*8ca0*/  F2FP.F16.F32.PACK_AB R71, R71, R192 ;  /* 0x000000c04747723e */ /* 0x000fe200000000ff */
[----:B------:R-:W-:Y:S01]  /*8cb0*/  STSM.16.M88.4 [R47], R60 ;  /* 0x0000003c2f007844 */ /* 0x000fe20000000200 */
[----:B------:R-:W-:Y:S01]  /*8cc0*/  F2FP.F16.F32.PACK_AB R72, R72, R163 ;  /* 0x000000a34848723e */ /* 0x000fe200000000ff */
[----:B------:R-:W-:Y:S01]  /*8cd0*/  FMUL R85, R161, R85 ;  /* 0x00000055a1557220 */ /* 0x000fe20000400000 */
[----:B------:R-:W-:Y:S01]  /*8ce0*/  F2FP.F16.F32.PACK_AB R73, R73, R202 ;  /* 0x000000ca4949723e */ /* 0x000fe200000000ff */
[----:B------:R-:W-:Y:S01]  /*8cf0*/  BAR.SYNC.DEFER_BLOCKING 0x0 ;  /* 0x0000000000007b1d */ /* 0x000fe20000010000 */
[----:B------:R-:W-:Y:S01]  /*8d00*/  F2FP.F16.F32.PACK_AB R74, R74, R191 ;  /* 0x000000bf4a4a723e */ /* 0x000fe200000000ff */
[----:B------:R-:W-:Y:S01]  /*8d10*/  FMUL R84, R161, R84 ;  /* 0x00000054a1547220 */ /* 0x000fe20000400000 */
[----:B------:R-:W-:Y:S01]  /*8d20*/  F2FP.F16.F32.PACK_AB R75, R75, R190 ;  /* 0x000000be4b4b723e */ /* 0x000fe200000000ff */
[----:B------:R-:W-:Y:S01]  /*8d30*/  @!P4 FMUL R95, R95, 16777216 ;  /* 0x4b8000005f5fc820 */ /* 0x000fe20000400000 */
[----:B------:R-:W-:Y:S01]  /*8d40*/  F2FP.F16.F32.PACK_AB R76, R76, R201 ;  /* 0x000000c94c4c723e */ /* 0x000fe200000000ff */
[----:B------:R-:W-:Y:S01]  /*8d50*/  @!P4 FMUL R94, R94, 16777216 ;  /* 0x4b8000005e5ec820 */ /* 0x000fe20000400000 */
[----:B------:R-:W-:Y:S01]  /*8d60*/  F2FP.F16.F32.PACK_AB R77, R77, R200 ;  /* 0x000000c84d4d723e */ /* 0x000fe200000000ff */
[----:B------:R-:W-:Y:S01]  /*8d70*/  @!P4 FMUL R91, R91, 16777216 ;  /* 0x4b8000005b5bc820 */ /* 0x000fe20000400000 */
[----:B------:R-:W-:Y:S01]  /*8d80*/  F2FP.F16.F32.PACK_AB R78, R78, R189 ;  /* 0x000000bd4e4e723e */ /* 0x000fe200000000ff */
[----:B------:R-:W-:Y:S01]  /*8d90*/  @!P4 FMUL R90, R90, 16777216 ;  /* 0x4b8000005a5ac820 */ /* 0x000fe20000400000 */
[----:B------:R-:W-:Y:S01]  /*8da0*/  F2FP.F16.F32.PACK_AB R79, R79, R186 ;  /* 0x000000ba4f4f723e */ /* 0x000fe200000000ff */
[C---:B------:R-:W-:Y:S01]  /*8db0*/  FMUL R95, R7.reuse, R95 ;  /* 0x0000005f075f7220 */ /* 0x040fe20000400000 */
[----:B------:R-:W-:Y:S01]  /*8dc0*/  F2FP.F16.F32.PACK_AB R80, R80, R199 ;  /* 0x000000c75050723e */ /* 0x000fe200000000ff */
[----:B------:R-:W-:Y:S01]  /*8dd0*/  FMUL R94, R7, R94 ;  /* 0x0000005e075e7220 */ /* 0x000fe20000400000 */
        /* <DEDUP_REMOVED lines=9> */
[----:B------:R-:W1:Y:S01]  /*8e70*/  LDS.128 R56, [R180] ;  /* 0x00000000b4387984 */ /* 0x000e620000000c00 */
[----:B------:R-:W-:Y:S01]  /*8e80*/  F2FP.F16.F32.PACK_AB R86, R86, R168 ;  /* 0x000000a85656723e */ /* 0x000fe200000000ff */
[----:B------:R-:W-:Y:S01]  /*8e90*/  FMUL R89, R161, R89 ;  /* 0x00000059a1597220 */ /* 0x000fe20000400000 */
[----:B------:R-:W-:Y:S01]  /*8ea0*/  F2FP.F16.F32.PACK_AB R87, R87, R167 ;  /* 0x000000a75757723e */ /* 0x000fe200000000ff */
[----:B------:R-:W-:Y:S01]  /*8eb0*/  BAR.SYNC.DEFER_BLOCKING 0x0 ;  /* 0x0000000000007b1d */ /* 0x000fe20000010000 */
        /* <DEDUP_REMOVED lines=9> */
[C---:B------:R-:W-:Y:S01]  /*8f50*/  FMUL R103, R7.reuse, R103 ;  /* 0x0000006707677220 */ /* 0x040fe20000400000 */
        /* <DEDUP_REMOVED lines=8> */
[----:B------:R-:W-:Y:S01]  /*8fe0*/  IMAD R2, R0, 0x2, R195 ;  /* 0x0000000200027824 */ /* 0x000fe200078e02c3 */
[----:B------:R-:W-:Y:S01]  /*8ff0*/  F2FP.F16.F32.PACK_AB R95, R103, R99 ;  /* 0x00000063675f723e */ /* 0x000fe200000000ff */
[----:B------:R-:W-:Y:S01]  /*9000*/  @!P4 FMUL R111, R111, 16777216 ;  /* 0x4b8000006f6fc820 */ /* 0x000fe20000400000 */
[----:B------:R-:W-:Y:S01]  /*9010*/  F2FP.F16.F32.PACK_AB R92, R100, R96 ;  /* 0x00000060645c723e */ /* 0x000fe200000000ff */
[----:B------:R-:W-:Y:S01]  /*9020*/  IMAD R3, R0, 0x2, R2 ;  /* 0x0000000200037824 */ /* 0x000fe200078e0202 */
[----:B------:R-:W-:Y:S01]  /*9030*/  STSM.16.M88.4 [R47], R64 ;  /* 0x000000402f007844 */ /* 0x000fe20000000200 */
[----:B------:R-:W-:Y:S01]  /*9040*/  F2FP.F16.F32.PACK_AB R93, R101, R97 ;  /* 0x00000061655d723e */ /* 0x000fe200000000ff */
[----:B------:R-:W-:Y:S01]  /*9050*/  @!P4 FMUL R110, R110, 16777216 ;  /* 0x4b8000006e6ec820 */ /* 0x000fe20000400000 */
[----:B------:R-:W-:Y:S01]  /*9060*/  IMAD R4, R0, 0x2, R3 ;  /* 0x0000000200047824 */ /* 0x000fe200078e0203 */
[----:B------:R-:W-:Y:S01]  /*9070*/  BAR.SYNC.DEFER_BLOCKING 0x0 ;  /* 0x0000000000007b1d */ /* 0x000fe20000010000 */
[----:B------:R-:W-:Y:S01]  /*9080*/  @!P4 FMUL R107, R107, 16777216 ;  /* 0x4b8000006b6bc820 */ /* 0x000fe20000400000 */
[----:B------:R-:W-:Y:S01]  /*9090*/  @!P4 FMUL R106, R106, 16777216 ;  /* 0x4b8000006a6ac820 */ /* 0x000fe20000400000 */
[----:B------:R-:W-:-:S02]  /*90a0*/  IMAD R194, R0, 0x2, R4 ;  /* 0x0000000200c27824 */ /* 0x000fc400078e0204 */
[C---:B------:R-:W-:Y:S01]  /*90b0*/  FMUL R111, R7.reuse, R111 ;  /* 0x0000006f076f7220 */ /* 0x040fe20000400000 */
[C---:B------:R-:W-:Y:S01]  /*90c0*/  FMUL R110, R7.reuse, R110 ;  /* 0x0000006e076e7220 */ /* 0x040fe20000400000 */
[C---:B------:R-:W-:Y:S01]  /*90d0*/  FMUL R107, R7.reuse, R107 ;  /* 0x0000006b076b7220 */ /* 0x040fe20000400000 */
[C---:B------:R-:W-:Y:S02]  /*90e0*/  IMAD R5, R0.reuse, 0x2, R194 ;  /* 0x0000000200057824 */ /* 0x040fe400078e02c2 */
[----:B------:R-:W-:Y:S01]  /*90f0*/  FMUL R106, R7, R106 ;  /* 0x0000006a076a7220 */ /* 0x000fe20000400000 */
[C---:B------:R-:W-:Y:S01]  /*9100*/  FMUL R165, R161.reuse, R165 ;  /* 0x000000a5a1a57220 */ /* 0x040fe20000400000 */
[C---:B------:R-:W-:Y:S01]  /*9110*/  FMUL R166, R161.reuse, R166 ;  /* 0x000000a6a1a67220 */ /* 0x040fe20000400000 */
[----:B------:R-:W-:Y:S02]  /*9120*/  IMAD R6, R0, 0x2, R5 ;  /* 0x0000000200067824 */ /* 0x000fe400078e0205 */
        /* <DEDUP_REMOVED lines=8> */
[----:B------:R-:W-:Y:S01]  /*91b0*/  F2FP.F16.F32.PACK_AB R97, R165, R105 ;  /* 0x00000069a561723e */ /* 0x000fe200000000ff */
[----:B------:R-:W-:Y:S01]  /*91c0*/  @!P4 FMUL R118, R118, 16777216 ;  /* 0x4b8000007676c820 */ /* 0x000fe20000400000 */
[----:B------:R-:W-:Y:S01]  /*91d0*/  @!P4 FMUL R115, R115, 16777216 ;  /* 0x4b8000007373c820 */ /* 0x000fe20000400000 */
[----:B------:R-:W-:Y:S01]  /*91e0*/  IMAD R12, R0, 0x2, R9 ;  /* 0x00000002000c7824 */ /* 0x000fe200078e0209 */
[----:B------:R-:W2:Y:S01]  /*91f0*/  LDS.128 R60, [R180] ;  /* 0x00000000b43c7984 */ /* 0x000ea20000000c00 */
[----:B------:R-:W-:Y:S01]  /*9200*/  @!P4 FMUL R114, R114, 16777216 ;  /* 0x4b8000007272c820 */ /* 0x000fe20000400000 */
[C---:B------:R-:W-:Y:S01]  /*9210*/  FMUL R119, R7.reuse, R119 ;  /* 0x0000007707777220 */ /* 0x040fe20000400000 */
[C---:B------:R-:W-:Y:S01]  /*9220*/  IMAD R13, R0.reuse, 0x2, R12 ;  /* 0x00000002000d7824 */ /* 0x040fe200078e020c */
[----:B------:R-:W-:Y:S01]  /*9230*/  BAR.SYNC.DEFER_BLOCKING 0x0 ;  /* 0x0000000000007b1d */ /* 0x000fe20000010000 */
[C---:B------:R-:W-:Y:S01]  /*9240*/  FMUL R118, R7.reuse, R118 ;  /* 0x0000007607767220 */ /* 0x040fe20000400000 */
[----:B------:R-:W-:Y:S01]  /*9250*/  FMUL R115, R7, R115 ;  /* 0x0000007307737220 */ /* 0x000fe20000400000 */
[----:B------:R-:W-:-:S02]  /*9260*/  IMAD R14, R0, 0x2, R13 ;  /* 0x00000002000e7824 */ /* 0x000fc400078e020d */
        /* <DEDUP_REMOVED lines=15> */
[----:B------:R-:W-:-:S02]  /*9360*/  IMAD R18, R0, 0x2, R17 ;  /* 0x0000000200127824 */ /* 0x000fc400078e0211 */
[----:B------:R-:W-:Y:S01]  /*9370*/  @!P4 FMUL R122, R122, 16777216 ;  /* 0x4b8000007a7ac820 */ /* 0x000fe20000400000 */
[C---:B------:R-:W-:Y:S01]  /*9380*/  FMUL R127, R7.reuse, R127 ;  /* 0x0000007f077f7220 */ /* 0x040fe20000400000 */
[C---:B------:R-:W-:Y:S01]  /*9390*/  FMUL R126, R7.reuse, R126 ;  /* 0x0000007e077e7220 */ /* 0x040fe20000400000 */
[C---:B------:R-:W-:Y:S01]  /*93a0*/  IMAD R19, R0.reuse, 0x2, R18 ;  /* 0x0000000200137824 */ /* 0x040fe200078e0212 */
[----:B------:R-:W-:Y:S01]  /*93b0*/  STSM.16.M88.4 [R47], R68 ;  /* 0x000000442f007844 */ /* 0x000fe20000000200 */
[C---:B------:R-:W-:Y:S01]  /*93c0*/  FMUL R123, R7.reuse, R123 ;  /* 0x0000007b077b7220 */ /* 0x040fe20000400000 */
[----:B------:R-:W-:Y:S01]  /*93d0*/  FMUL R122, R7, R122 ;  /* 0x0000007a077a7220 */ /* 0x000fe20000400000 */
[C---:B------:R-:W-:Y:S01]  /*93e0*/  IMAD R20, R0.reuse, 0x2, R19 ;  /* 0x0000000200147824 */ /* 0x040fe200078e0213 */
[----:B------:R-:W-:Y:S01]  /*93f0*/  BAR.SYNC.DEFER_BLOCKING 0x0 ;  /* 0x0000000000007b1d */ /* 0x000fe20000010000 */
[C---:B------:R-:W-:Y:S01]  /*9400*/  FMUL R125, R161.reuse, R125 ;  /* 0x0000007da17d7220 */ /* 0x040fe20000400000 */
[----:B------:R-:W-:Y:S01]  /*9410*/  FMUL R124, R161, R124 ;  /* 0x0000007ca17c7220 */ /* 0x000fe20000400000 */
[----:B------:R-:W-:-:S02]  /*9420*/  IMAD R21, R0, 0x2, R20 ;  /* 0x0000000200157824 */ /* 0x000fc400078e0214 */
        /* <DEDUP_REMOVED lines=13> */
[----:B------:R-:W-:Y:S01]  /*9500*/  @!P4 FMUL R143, R143, 16777216 ;  /* 0x4b8000008f8fc820 */ /* 0x000fe20000400000 */
[----:B------:R-:W-:Y:S01]  /*9510*/  @!P4 FMUL R142, R142, 16777216 ;  /* 0x4b8000008e8ec820 */ /* 0x000fe20000400000 */
[----:B------:R-:W-:Y:S02]  /*9520*/  IMAD R27, R0, 0x2, R24 ;  /* 0x00000002001b7824 */ /* 0x000fe400078e0218 */
[----:B------:R-:W-:Y:S01]  /*9530*/  @!P4 FMUL R139, R139, 16777216 ;  /* 0x4b8000008b8bc820 */ /* 0x000fe20000400000 */
[----:B------:R-:W-:Y:S01]  /*9540*/  @!P4 FMUL R138, R138, 16777216 ;  /* 0x4b8000008a8ac820 */ /* 0x000fe20000400000 */
[----:B------:R-:W-:Y:S01]  /*9550*/  @!P4 FMUL R135, R135, 16777216 ;  /* 0x4b8000008787c820 */ /* 0x000fe20000400000 */
[----:B------:R-:W-:Y:S01]  /*9560*/  IMAD R30, R0, 0x2, R27 ;  /* 0x00000002001e7824 */ /* 0x000fe200078e021b */
[----:B------:R-:W3:Y:S01]  /*9570*/  LDS.128 R64, [R180] ;  /* 0x00000000b4407984 */ /* 0x000ee20000000c00 */
[----:B------:R-:W-:Y:S01]  /*9580*/  @!P4 FMUL R134, R134, 16777216 ;  /* 0x4b8000008686c820 */ /* 0x000fe20000400000 */
[----:B------:R-:W-:Y:S01]  /*9590*/  @!P4 FMUL R131, R131, 16777216 ;  /* 0x4b8000008383c820 */ /* 0x000fe20000400000 */
[----:B------:R-:W-:Y:S01]  /*95a0*/  IMAD R31, R0, 0x2, R30 ;  /* 0x00000002001f7824 */ /* 0x000fe200078e021e */
[----:B------:R-:W-:Y:S01]  /*95b0*/  BAR.SYNC.DEFER_BLOCKING 0x0 ;  /* 0x0000000000007b1d */ /* 0x000fe20000010000 */
[----:B------:R-:W-:Y:S01]  /*95c0*/  @!P4 FMUL R130, R130, 16777216 ;  /* 0x4b8000008282c820 */ /* 0x000fe20000400000 */
[----:B------:R-:W-:Y:S01]  /*95d0*/  FMUL R151, R7, R151 ;  /* 0x0000009707977220 */ /* 0x000fe20000400000 */
[----:B------:R-:W-:-:S02]  /*95e0*/  IMAD R34, R0, 0x2, R31 ;  /* 0x0000000200227824 */ /* 0x000fc400078e021f */
[C---:B------:R-:W-:Y:S01]  /*95f0*/  FMUL R150, R7.reuse, R150 ;  /* 0x0000009607967220 */ /* 0x040fe20000400000 */
[C---:B------:R-:W-:Y:S01]  /*9600*/  FMUL R147, R7.reuse, R147 ;  /* 0x0000009307937220 */ /* 0x040fe20000400000 */
[C---:B------:R-:W-:Y:S01]  /*9610*/  FMUL R146, R7.reuse, R146 ;  /* 0x0000009207927220 */ /* 0x040fe20000400000 */
[C---:B------:R-:W-:Y:S02]  /*9620*/  IMAD R35, R0.reuse, 0x2, R34 ;  /* 0x0000000200237824 */ /* 0x040fe400078e0222 */
[C---:B------:R-:W-:Y:S01]  /*9630*/  FMUL R143, R7.reuse, R143 ;  /* 0x0000008f078f7220 */ /* 0x040fe20000400000 */
[C---:B------:R-:W-:Y:S01]  /*9640*/  FMUL R142, R7.reuse, R142 ;  /* 0x0000008e078e7220 */ /* 0x040fe20000400000 */
[C---:B------:R-:W-:Y:S01]  /*9650*/  FMUL R139, R7.reuse, R139 ;  /* 0x0000008b078b7220 */ /* 0x040fe20000400000 */
[C---:B------:R-:W-:Y:S02]  /*9660*/  IMAD R38, R0.reuse, 0x2, R35 ;  /* 0x0000000200267824 */ /* 0x040fe400078e0223 */
[C---:B------:R-:W-:Y:S01]  /*9670*/  FMUL R138, R7.reuse, R138 ;  /* 0x0000008a078a7220 */ /* 0x040fe20000400000 */
[C---:B------:R-:W-:Y:S01]  /*9680*/  FMUL R135, R7.reuse, R135 ;  /* 0x0000008707877220 */ /* 0x040fe20000400000 */
[----:B------:R-:W-:Y:S01]  /*9690*/  FMUL R134, R7, R134 ;  /* 0x0000008607867220 */ /* 0x000fe20000400000 */
[----:B------:R-:W-:-:S02]  /*96a0*/  IMAD R39, R0, 0x2, R38 ;  /* 0x0000000200277824 */ /* 0x000fc400078e0226 */
[C---:B------:R-:W-:Y:S01]  /*96b0*/  FMUL R131, R7.reuse, R131 ;  /* 0x0000008307837220 */ /* 0x040fe20000400000 */
[----:B------:R-:W-:Y:S01]  /*96c0*/  FMUL R130, R7, R130 ;  /* 0x0000008207827220 */ /* 0x000fe20000400000 */
[C---:B------:R-:W-:Y:S01]  /*96d0*/  FMUL R133, R161.reuse, R133 ;  /* 0x00000085a1857220 */ /* 0x040fe20000400000 */
[C---:B------:R-:W-:Y:S02]  /*96e0*/  IMAD R42, R0.reuse, 0x2, R39 ;  /* 0x00000002002a7824 */ /* 0x040fe400078e0227 */
[C---:B------:R-:W-:Y:S01]  /*96f0*/  FMUL R132, R161.reuse, R132 ;  /* 0x00000084a1847220 */ /* 0x040fe20000400000 */
[C---:B------:R-:W-:Y:S01]  /*9700*/  FMUL R129, R161.reuse, R129 ;  /* 0x00000081a1817220 */ /* 0x040fe20000400000 */
[C---:B------:R-:W-:Y:S01]  /*9710*/  FMUL R128, R161.reuse, R128 ;  /* 0x00000080a1807220 */ /* 0x040fe20000400000 */
[C---:B------:R-:W-:Y:S01]  /*9720*/  IMAD R43, R0.reuse, 0x2, R42 ;  /* 0x00000002002b7824 */ /* 0x040fe200078e022a */
[----:B------:R-:W-:Y:S01]  /*9730*/  STSM.16.M88.4 [R47], R72 ;  /* 0x000000482f007844 */ /* 0x000fe20000000200 */
[C---:B------:R-:W-:Y:S01]  /*9740*/  FMUL R109, R161.reuse, R149 ;  /* 0x00000095a16d7220 */ /* 0x040fe20000400000 */
[C---:B------:R-:W-:Y:S01]  /*9750*/  FMUL R108, R161.reuse, R148 ;  /* 0x00000094a16c7220 */ /* 0x040fe20000400000 */
[C---:B------:R-:W-:Y:S01]  /*9760*/  IMAD R46, R0.reuse, 0x2, R43 ;  /* 0x00000002002e7824 */ /* 0x040fe200078e022b */
[----:B------:R-:W-:Y:S01]  /*9770*/  BAR.SYNC.DEFER_BLOCKING 0x0 ;  /* 0x0000000000007b1d */ /* 0x000fe20000010000 */
[C---:B------:R-:W-:Y:S01]  /*9780*/  FMUL R141, R161.reuse, R141 ;  /* 0x0000008da18d7220 */ /* 0x040fe20000400000 */
[----:B------:R-:W-:Y:S01]  /*9790*/  FMUL R140, R161, R140 ;  /* 0x0000008ca18c7220 */ /* 0x000fe20000400000 */
[----:B------:R-:W-:-:S02]  /*97a0*/  IMAD R45, R0, 0x2, R46 ;  /* 0x00000002002d7824 */ /* 0x000fc400078e022e */
[C---:B------:R-:W-:Y:S01]  /*97b0*/  FMUL R137, R161.reuse, R137 ;  /* 0x00000089a1897220 */ /* 0x040fe20000400000 */
[C---:B------:R-:W-:Y:S01]  /*97c0*/  FMUL R136, R161.reuse, R136 ;  /* 0x00000088a1887220 */ /* 0x040fe20000400000 */
[C---:B------:R-:W-:Y:S01]  /*97d0*/  FMUL R145, R161.reuse, R145 ;  /* 0x00000091a1917220 */ /* 0x040fe20000400000 */
[----:B------:R-:W-:Y:S01]  /*97e0*/  IMAD R44, R0, 0x2, R45 ;  /* 0x00000002002c7824 */ /* 0x000fe200078e022d */
[----:B------:R-:W4:Y:S01]  /*97f0*/  S2R R243, SR_CTAID.X ;  /* 0x0000000000f37919 */ /* 0x000f220000002500 */
[----:B------:R-:W-:Y:S01]  /*9800*/  FMUL R144, R161, R144 ;  /* 0x00000090a1907220 */ /* 0x000fe20000400000 */
[----:B------:R-:W-:Y:S01]  /*9810*/  F2FP.F16.F32.PACK_AB R112, R140, R136 ;  /* 0x000000888c70723e */ /* 0x000fe200000000ff */
[----:B------:R-:W-:Y:S01]  /*9820*/  IMAD R40, R0, 0x2, R44 ;  /* 0x0000000200287824 */ /* 0x000fe200078e022c */
[----:B------:R-:W-:Y:S01]  /*9830*/  F2FP.F16.F32.PACK_AB R113, R141, R137 ;  /* 0x000000898d71723e */ /* 0x000fe200000000ff */
[----:B------:R-:W5:Y:S01]  /*9840*/  S2UR UR10, SR_CTAID.Y ;  /* 0x00000000000a79c3 */ /* 0x000f620000002600 */
[----:B------:R-:W-:Y:S01]  /*9850*/  F2FP.F16.F32.PACK_AB R114, R142, R138 ;  /* 0x0000008a8e72723e */ /* 0x000fe200000000ff */
[C---:B------:R-:W-:Y:S01]  /*9860*/  IMAD R36, R0.reuse, 0x2, R40 ;  /* 0x0000000200247824 */ /* 0x040fe200078e0228 */
[----:B------:R-:W-:Y:S01]  /*9870*/  F2FP.F16.F32.PACK_AB R115, R143, R139 ;  /* 0x0000008b8f73723e */ /* 0x000fe200000000ff */
[----:B------:R-:W-:Y:S01]  /*9880*/  ULDC.64 UR8, c[0x0][0x270] ;  /* 0x00009c0000087ab9 */ /* 0x000fe20000000a00 */
[----:B------:R-:W-:Y:S01]  /*9890*/  LOP3.LUT R244, R245, 0x7f, RZ, 0xc0, !PT ;  /* 0x0000007ff5f47812 */ /* 0x000fe200078ec0ff */
[----:B------:R-:W-:Y:S01]  /*98a0*/  IMAD R33, R0, 0x2, R36 ;  /* 0x0000000200217824 */ /* 0x000fe200078e0224 */
[----:B------:R-:W-:Y:S01]  /*98b0*/  F2FP.F16.F32.PACK_AB R108, R108, R144 ;  /* 0x000000906c6c723e */ /* 0x000fe200000000ff */
[----:B------:R-:W0:Y:S01]  /*98c0*/  LDC.64 R110, c[0x0][0x228] ;  /* 0x00008a00ff6e7b82 */ /* 0x000e220000000a00 */
[----:B------:R-:W-:Y:S01]  /*98d0*/  F2FP.F16.F32.PACK_AB R109, R109, R145 ;  /* 0x000000916d6d723e */ /* 0x000fe200000000ff */
[C---:B------:R-:W-:Y:S01]  /*98e0*/  IMAD R32, R0.reuse, 0x2, R33 ;  /* 0x0000000200207824 */ /* 0x040fe200078e0221 */
[----:B------:R-:W3:Y:S05]  /*98f0*/  LDS.128 R68, [R180] ;  /* 0x00000000b4447984 */ /* 0x000eea0000000c00 */
[----:B------:R-:W-:Y:S01]  /*9900*/  BAR.SYNC.DEFER_BLOCKING 0x0 ;  /* 0x0000000000007b1d */ /* 0x000fe20000010000 */
[----:B------:R-:W-:Y:S01]  /*9910*/  IMAD R29, R0, 0x2, R32 ;  /* 0x00000002001d7824 */ /* 0x000fe200078e0220 */
[----:B------:R-:W-:-:S02]  /*9920*/  FSETP.NEU.AND P0, PT, R179, RZ, PT ;  /* 0x000000ffb300720b */ /* 0x000fc40003f0d000 */
[----:B------:R-:W-:Y:S01]  /*9930*/  FSEL R181, R181, -INF , P1 ;  /* 0xff800000b5b57808 */ /* 0x000fe20000800000 */
[----:B------:R-:W-:Y:S01]  /*9940*/  IMAD R28, R0, 0x2, R29 ;  /* 0x00000002001c7824 */ /* 0x000fe200078e021d */
[----:B------:R-:W-:-:S03]  /*9950*/  FSEL R182, R182, -INF , P0 ;  /* 0xff800000b6b67808 */ /* 0x000fc60000000000 */
[C---:B------:R-:W-:Y:S01]  /*9960*/  IMAD R25, R0.reuse, 0x2, R28 ;  /* 0x0000000200197824 */ /* 0x040fe200078e021c */
[----:B-----5:R-:W-:Y:S01]  /*9970*/  UIMAD UR8, UR10, UR8, URZ ;  /* 0x000000080a0872a4 */ /* 0x020fe2000f8e023f */
[----:B------:R-:W-:Y:S01]  /*9980*/  FFMA R181, R181, 0.69314718246459960938, R10 ;  /* 0x3f317218b5b57823 */ /* 0x000fe2000000000a */
[----:B----4-:R-:W-:Y:S02]  /*9990*/  IMAD R243, R243, 0x80, R244 ;  /* 0x00000080f3f37824 */ /* 0x010fe400078e02f4 */
[C---:B------:R-:W-:Y:S02]  /*99a0*/  IMAD R37, R0.reuse, 0x2, R25 ;  /* 0x0000000200257824 */ /* 0x040fe400078e0219 */
[----:B------:R-:W-:Y:S01]  /*99b0*/  IMAD R126, R243, UR9, RZ ;  /* 0x00000009f37e7c24 */ /* 0x000fe2000f8e02ff */
[----:B------:R-:W-:Y:S01]  /*99c0*/  USHF.L.U32 UR9, UR8, 0x1, URZ ;  /* 0x0000000108097899 */ /* 0x000fe2000800063f */
[----:B------:R-:W-:Y:S02]  /*99d0*/  IMAD R41, R0, 0x2, R37 ;  /* 0x0000000200297824 */ /* 0x000fe400078e0225 */
[----:B------:R-:W-:-:S02]  /*99e0*/  IMAD.SHL.U32 R123, R126, 0x2, RZ ;  /* 0x000000027e7b7824 */ /* 0x000fc400078e00ff */
[C---:B------:R-:W-:Y:S01]  /*99f0*/  IMAD R48, R0.reuse, 0x2, R41 ;  /* 0x0000000200307824 */ /* 0x040fe200078e0229 */
[----:B------:R-:W-:Y:S01]  /*9a00*/  STSM.16.M88.4 [R47], R76 ;  /* 0x0000004c2f007844 */ /* 0x000fe20000000200 */
[----:B------:R-:W-:Y:S02]  /*9a10*/  BAR.SYNC.DEFER_BLOCKING 0x0 ;  /* 0x0000000000007b1d */ /* 0x000fe40000010000 */
[----:B------:R-:W-:Y:S01]  /*9a20*/  IMAD R49, R0, 0x2, R48 ;  /* 0x0000000200317824 */ /* 0x000fe200078e0230 */
[----:B0-----:R-:W-:Y:S01]  /*9a30*/  IADD3 R123, P2, P3, R123, UR9, R110 ;  /* 0x000000097b7b7c10 */ /* 0x001fe2000fb5e06e */
[----:B------:R-:W-:Y:S01]  /*9a40*/  UIMAD.WIDE UR8, UR8, 0x2, URZ ;  /* 0x00000002080878a5 */ /* 0x000fe2000f8e023f */
[----:B------:R-:W-:-:S04]  /*9a50*/  IMAD.HI R110, R126, 0x2, RZ ;  /* 0x000000027e6e7827 */ /* 0x000fc800078e02ff */
[----:B------:R-:W-:Y:S01]  /*9a60*/  IMAD R7, R0, 0x2, R49 ;  /* 0x0000000200077824 */ /* 0x000fe200078e0231 */
[----:B------:R-:W-:Y:S01]  /*9a70*/  IADD3.X R127, R110, UR9, R111, P2, P3 ;  /* 0x000000096e7f7c10 */ /* 0x000fe200097e646f */
[----:B------:R-:W-:Y:S01]  /*9a80*/  ULDC UR8, c[0x0][0x27c] ;  /* 0x00009f0000087ab9 */ /* 0x000fe20000000800 */
[----:B------:R-:W-:Y:S01]  /*9a90*/  F2FP.F16.F32.PACK_AB R110, R150, R146 ;  /* 0x00000092966e723e */ /* 0x000fe200000000ff */
[C---:B------:R-:W-:Y:S01]  /*9aa0*/  IMAD R152, R0.reuse, 0x2, R7 ;  /* 0x0000000200987824 */ /* 0x040fe200078e0207 */
[----:B------:R-:W-:Y:S01]  /*9ab0*/  F2FP.F16.F32.PACK_AB R111, R151, R147 ;  /* 0x00000093976f723e */ /* 0x000fe200000000ff */
[----:B------:R-:W-:Y:S02]  /*9ac0*/  UIMAD UR8, UR10, UR8, URZ ;  /* 0x000000080a0872a4 */ /* 0x000fe4000f8e023f */
[----:B------:R-:W-:Y:S02]  /*9ad0*/  IMAD R26, R0, 0x2, R152 ;  /* 0x00000002001a7824 */ /* 0x000fe400078e0298 */
[----:B------:R-:W-:-:S02]  /*9ae0*/  USHF.L.U32 UR10, UR8, 0x2, URZ ;  /* 0x00000002080a7899 */ /* 0x000fc4000800063f */
[C---:B------:R-:W-:Y:S01]  /*9af0*/  IMAD R149, R0.reuse, 0x2, R26 ;  /* 0x0000000200957824 */ /* 0x040fe200078e021a */
[----:B------:R-:W-:Y:S01]  /*9b00*/  UIMAD.WIDE UR8, UR8, 0x4, URZ ;  /* 0x00000004080878a5 */ /* 0x000fe2000f8e023f */
[----:B------:R-:W0:Y:S02]  /*9b10*/  LDS.128 R72, [R180] ;  /* 0x00000000b4487984 */ /* 0x000e240000000c00 */
[C---:B------:R-:W-:Y:S01]  /*9b20*/  IMAD R148, R0.reuse, 0x2, R149 ;  /* 0x0000000200947824 */ /* 0x040fe200078e0295 */
[----:B------:R-:W-:Y:S03]  /*9b30*/  BAR.SYNC.DEFER_BLOCKING 0x0 ;  /* 0x0000000000007b1d */ /* 0x000fe60000010000 */
[----:B------:R-:W-:-:S04]  /*9b40*/  IMAD R51, R0, 0x2, R148 ;  /* 0x0000000200337824 */ /* 0x000fc800078e0294 */
[----:B------:R-:W-:-:S04]  /*9b50*/  IMAD R50, R0, 0x2, R51 ;  /* 0x0000000200327824 */ /* 0x000fc800078e0233 */
[----:B------:R-:W-:-:S04]  /*9b60*/  IMAD R153, R0, 0x2, R50 ;  /* 0x0000000200997824 */ /* 0x000fc800078e0232 */
[----:B------:R-:W-:-:S04]  /*9b70*/  IMAD R154, R0, 0x2, R153 ;  /* 0x00000002009a7824 */ /* 0x000fc800078e0299 */
[----:B------:R-:W-:-:S04]  /*9b80*/  IMAD R157, R0, 0x2, R154 ;  /* 0x00000002009d7824 */ /* 0x000fc800078e029a */
[C---:B------:R-:W-:Y:S01]  /*9b90*/  IMAD R155, R0.reuse, 0x2, R157 ;  /* 0x00000002009b7824 */ /* 0x040fe200078e029d */
[----:B------:R-:W-:Y:S03]  /*9ba0*/  STSM.16.M88.4 [R47], R80 ;  /* 0x000000502f007844 */ /* 0x000fe60000000200 */
        /* <DEDUP_REMOVED lines=8> */
[----:B------:R-:W4:Y:S03]  /*9c30*/  LDS.128 R76, [R180] ;  /* 0x00000000b44c7984 */ /* 0x000f260000000c00 */
        /* <DEDUP_REMOVED lines=17> */
[----:B------:R-:W5:Y:S03]  /*9d50*/  LDS.128 R80, [R180] ;  /* 0x00000000b4507984 */ /* 0x000f660000000c00 */
        /* <DEDUP_REMOVED lines=9> */
[----:B------:R-:W-:Y:S01]  /*9df0*/  IMAD R126, R0, 0x2, R125 ;  /* 0x00000002007e7824 */ /* 0x000fe200078e027d */
[----:B------:R-:W-:Y:S06]  /*9e00*/  BAR.SYNC.DEFER_BLOCKING 0x0 ;  /* 0x0000000000007b1d */ /* 0x000fec0000010000 */
[----:B------:R-:W5:Y:S02]  /*9e10*/  LDS.128 R84, [R180] ;  /* 0x00000000b4547984 */ /* 0x000f640000000c00 */
[----:B------:R-:W-:Y:S06]  /*9e20*/  BAR.SYNC.DEFER_BLOCKING 0x0 ;  /* 0x0000000000007b1d */ /* 0x000fec0000010000 */
[----:B------:R-:W-:Y:S02]  /*9e30*/  STSM.16.M88.4 [R47], R92 ;  /* 0x0000005c2f007844 */ /* 0x000fe40000000200 */
[----:B------:R-:W-:Y:S06]  /*9e40*/  BAR.SYNC.DEFER_BLOCKING 0x0 ;  /* 0x0000000000007b1d */ /* 0x000fec0000010000 */
[----:B------:R-:W-:Y:S02]  /*9e50*/  LDS.128 R88, [R180] ;  /* 0x00000000b4587984 */ /* 0x000fe40000000c00 */
[----:B------:R-:W-:Y:S06]  /*9e60*/  BAR.SYNC.DEFER_BLOCKING 0x0 ;  /* 0x0000000000007b1d */ /* 0x000fec0000010000 */
[----:B------:R-:W-:Y:S02]  /*9e70*/  STSM.16.M88.4 [R47], R96 ;  /* 0x000000602f007844 */ /* 0x000fe40000000200 */
[----:B------:R-:W-:Y:S06]  /*9e80*/  BAR.SYNC.DEFER_BLOCKING 0x0 ;  /* 0x0000000000007b1d */ /* 0x000fec0000010000 */
[----:B------:R-:W5:Y:S02]  /*9e90*/  LDS.128 R92, [R180] ;  /* 0x00000000b45c7984 */ /* 0x000f640000000c00 */
[----:B------:R-:W-:Y:S06]  /*9ea0*/  BAR.SYNC.DEFER_BLOCKING 0x0 ;  /* 0x0000000000007b1d */ /* 0x000fec0000010000 */
[----:B------:R1:W-:Y:S02]  /*9eb0*/  STSM.16.M88.4 [R47], R104 ;  /* 0x000000682f007844 */ /* 0x0003e40000000200 */
[----:B------:R-:W-:Y:S01]  /*9ec0*/  BAR.SYNC.DEFER_BLOCKING 0x0 ;  /* 0x0000000000007b1d */ /* 0x000fe20000010000 */
[----:B-1----:R-:W-:-:S02]  /*9ed0*/  F2FP.F16.F32.PACK_AB R104, R132, R128 ;  /* 0x000000808468723e */ /* 0x002fc400000000ff */
[----:B------:R-:W-:Y:S02]  /*9ee0*/  F2FP.F16.F32.PACK_AB R105, R133, R129 ;  /* 0x000000818569723e */ /* 0x000fe400000000ff */
[----:B------:R-:W-:Y:S01]  /*9ef0*/  F2FP.F16.F32.PACK_AB R106, R134, R130 ;  /* 0x00000082866a723e */ /* 0x000fe200000000ff */
[C---:B------:R-:W-:Y:S01]  /*9f00*/  IMAD R134, R0.reuse, 0x2, R126 ;  /* 0x0000000200867824 */ /* 0x040fe200078e027e */
[----:B------:R-:W-:Y:S02]  /*9f10*/  F2FP.F16.F32.PACK_AB R107, R135, R131 ;  /* 0x00000083876b723e */ /* 0x000fe400000000ff */
[-C--:B------:R-:W-:Y:S01]  /*9f20*/  LEA R128, P2, R195, R123.reuse, 0x1 ;  /* 0x0000007bc3807211 */ /* 0x080fe200078408ff */
[----:B------:R-:W-:Y:S01]  /*9f30*/  IMAD R135, R0, 0x2, R134 ;  /* 0x0000000200877824 */ /* 0x000fe200078e0286 */
[-C--:B------:R-:W-:Y:S01]  /*9f40*/  LEA R130, P3, R2, R123.reuse, 0x1 ;  /* 0x0000007b02827211 */ /* 0x080fe200078608ff */
[----:B------:R-:W-:Y:S01]  /*9f50*/  LDS.128 R96, [R180] ;  /* 0x00000000b4607984 */ /* 0x000fe20000000c00 */
[----:B------:R-:W-:Y:S01]  /*9f60*/  BAR.SYNC.DEFER_BLOCKING 0x0 ;  /* 0x0000000000007b1d */ /* 0x000fe20000010000 */
[----:B------:R-:W-:-:S02]  /*9f70*/  LEA R132, P4, R3, R123, 0x1 ;  /* 0x0000007b03847211 */ /* 0x000fc400078808ff */
[-C--:B------:R-:W-:Y:S02]  /*9f80*/  LEA.HI.X.SX32 R129, R195, R127.reuse, 0x1, P2 ;  /* 0x0000007fc3817211 */ /* 0x080fe400010f0eff */
[-C--:B------:R-:W-:Y:S02]  /*9f90*/  LEA.HI.X.SX32 R131, R2, R127.reuse, 0x1, P3 ;  /* 0x0000007f02837211 */ /* 0x080fe400018f0eff */
[----:B------:R-:W-:Y:S01]  /*9fa0*/  LEA.HI.X.SX32 R133, R3, R127, 0x1, P4 ;  /* 0x0000007f03857211 */ /* 0x000fe200020f0eff */
[----:B------:R-:W-:Y:S01]  /*9fb0*/  STSM.16.M88.4 [R47], R100 ;  /* 0x000000642f007844 */ /* 0x000fe20000000200 */
[----:B------:R-:W-:Y:S06]  /*9fc0*/  BAR.SYNC.DEFER_BLOCKING 0x0 ;  /* 0x0000000000007b1d */ /* 0x000fec0000010000 */
[----:B------:R-:W1:Y:S02]  /*9fd0*/  LDS.128 R100, [R180] ;  /* 0x00000000b4647984 */ /* 0x000e640000000c00 */
[----:B------:R-:W-:Y:S06]  /*9fe0*/  BAR.SYNC.DEFER_BLOCKING 0x0 ;  /* 0x0000000000007b1d */ /* 0x000fec0000010000 */
[----:B------:R-:W-:Y:S02]  /*9ff0*/  STSM.16.M88.4 [R47], R104 ;  /* 0x000000682f007844 */ /* 0x000fe40000000200 */
[----:B------:R-:W-:Y:S06]  /*a000*/  BAR.SYNC.DEFER_BLOCKING 0x0 ;  /* 0x0000000000007b1d */ /* 0x000fec0000010000 */
[----:B------:R-:W-:Y:S02]  /*a010*/  LDS.128 R104, [R180] ;  /* 0x00000000b4687984 */ /* 0x000fe40000000c00 */
[----:B------:R-:W-:Y:S06]  /*a020*/  BAR.SYNC.DEFER_BLOCKING 0x0 ;  /* 0x0000000000007b1d */ /* 0x000fec0000010000 */
[----:B------:R-:W-:Y:S02]  /*a030*/  STSM.16.M88.4 [R47], R112 ;  /* 0x000000702f007844 */ /* 0x000fe40000000200 */
[----:B------:R-:W-:Y:S06]  /*a040*/  BAR.SYNC.DEFER_BLOCKING 0x0 ;  /* 0x0000000000007b1d */ /* 0x000fec0000010000 */
[----:B------:R-:W1:Y:S02]  /*a050*/  LDS.128 R112, [R180] ;  /* 0x00000000b4707984 */ /* 0x000e640000000c00 */
[----:B------:R-:W-:Y:S06]  /*a060*/  BAR.SYNC.DEFER_BLOCKING 0x0 ;  /* 0x0000000000007b1d */ /* 0x000fec0000010000 */
[----:B------:R2:W-:Y:S02]  /*a070*/  STSM.16.M88.4 [R47], R108 ;  /* 0x0000006c2f007844 */ /* 0x0005e40000000200 */
[----:B------:R-:W-:Y:S01]  /*a080*/  BAR.SYNC.DEFER_BLOCKING 0x0 ;  /* 0x0000000000007b1d */ /* 0x000fe20000010000 */
[-C--:B--2---:R-:W-:Y:S01]  /*a090*/  LEA R108, P2, R4, R123.reuse, 0x1 ;  /* 0x0000007b046c7211 */ /* 0x084fe200078408ff */
[----:B------:R-:W-:Y:S01]  /*a0a0*/  IMAD R47, R0, 0x2, R135 ;  /* 0x00000002002f7824 */ /* 0x000fe200078e0287 */
[----:B------:R-:W-:-:S02]  /*a0b0*/  LEA R110, P3, R194, R123, 0x1 ;  /* 0x0000007bc26e7211 */ /* 0x000fc400078608ff */
[----:B------:R-:W-:Y:S01]  /*a0c0*/  LEA.HI.X.SX32 R109, R4, R127, 0x1, P2 ;  /* 0x0000007f046d7211 */ /* 0x000fe200010f0eff */
[----:B------:R-:W-:Y:S01]  /*a0d0*/  IMAD R2, R0, 0x2, R47 ;  /* 0x0000000200027824 */ /* 0x000fe200078e022f */
[C---:B------:R-:W-:Y:S02]  /*a0e0*/  LEA R4, P2, R5.reuse, R123, 0x1 ;  /* 0x0000007b05047211 */ /* 0x040fe400078408ff */
[-C--:B------:R-:W-:Y:S01]  /*a0f0*/  LEA.HI.X.SX32 R111, R194, R127.reuse, 0x1, P3 ;  /* 0x0000007fc26f7211 */ /* 0x080fe200018f0eff */
[----:B------:R-:W-:Y:S01]  /*a100*/  IMAD R3, R0, 0x2, R2 ;  /* 0x0000000200037824 */ /* 0x000fe200078e0202 */
[----:B------:R-:W-:Y:S01]  /*a110*/  LEA.HI.X.SX32 R5, R5, R127, 0x1, P2 ;  /* 0x0000007f05057211 */ /* 0x000fe200010f0eff */
[----:B------:R2:W-:Y:S04]  /*a120*/  STG.E.U16 desc[UR6][R128.64], R52 ;  /* 0x0000003480007986 */ /* 0x0005e8000c101506 */
[----:B------:R3:W-:Y:S04]  /*a130*/  STG.E.U16 desc[UR6][R130.64], R53 ;  /* 0x0000003582007986 */ /* 0x0007e8000c101506 */
[----:B------:R0:W-:Y:S01]  /*a140*/  STG.E.U16 desc[UR6][R132.64], R54 ;  /* 0x0000003684007986 */ /* 0x0001e2000c101506 */
[----:B--2---:R-:W-:-:S03]  /*a150*/  PRMT R129, R52, 0x7632, R129 ;  /* 0x0000763234817816 */ /* 0x004fc60000000081 */
[----:B------:R2:W-:Y:S01]  /*a160*/  STG.E.U16 desc[UR6][R108.64], R55 ;  /* 0x000000376c007986 */ /* 0x0005e2000c101506 */
[C---:B------:R-:W-:Y:S01]  /*a170*/  IMAD R52, R0.reuse, 0x2, R3 ;  /* 0x0000000200347824 */ /* 0x040fe200078e0203 */
[----:B---3--:R-:W-:Y:S02]  /*a180*/  PRMT R131, R53, 0x7632, R131 ;  /* 0x0000763235837816 */ /* 0x008fe40000000083 */
[----:B------:R3:W-:Y:S01]  /*a190*/  STG.E.U16 desc[UR6][R110.64], R129 ;  /* 0x000000816e007986 */ /* 0x0007e2000c101506 */
[----:B------:R-:W-:Y:S01]  /*a1a0*/  PRMT R130, R55, 0x7632, R130 ;  /* 0x0000763237827816 */ /* 0x000fe20000000082 */
[----:B------:R-:W-:Y:S01]  /*a1b0*/  IMAD R53, R0, 0x2, R52 ;  /* 0x0000000200357824 */ /* 0x000fe200078e0234 */
[----:B0-----:R-:W-:Y:S01]  /*a1c0*/  PRMT R133, R54, 0x7632, R133 ;  /* 0x0000763236857816 */ /* 0x001fe20000000085 */
[----:B------:R0:W-:Y:S01]  /*a1d0*/  STG.E.U16 desc[UR6][R4.64], R131 ;  /* 0x0000008304007986 */ /* 0x0001e2000c101506 */
[----:B------:R-:W-:Y:S01]  /*a1e0*/  LEA R54, P3, R6, R123, 0x1 ;  /* 0x0000007b06367211 */ /* 0x000fe200078608ff */
[----:B--2---:R-:W-:-:S03]  /*a1f0*/  IMAD R108, R0, 0x2, R53 ;  /* 0x00000002006c7824 */ /* 0x004fc600078e0235 */
[----:B------:R-:W-:Y:S02]  /*a200*/  LEA.HI.X.SX32 R55, R6, R127, 0x1, P3 ;  /* 0x0000007f06377211 */ /* 0x000fe400018f0eff */
[-C--:B---3--:R-:W-:Y:S01]  /*a210*/  LEA R110, P4, R13, R123.reuse, 0x1 ;  /* 0x0000007b0d6e7211 */ /* 0x088fe200078808ff */
[----:B------:R-:W-:Y:S02]  /*a220*/  IMAD R109, R0, 0x2, R108 ;  /* 0x00000002006d7824 */ /* 0x000fe400078e026c */
[----:B------:R2:W-:Y:S01]  /*a230*/  STG.E.U16 desc[UR6][R54.64], R133 ;  /* 0x0000008536007986 */ /* 0x0005e2000c101506 */
[----:B------:R-:W-:Y:S02]  /*a240*/  PRMT R129, R57, 0x7632, R129 ;  /* 0x0000763239817816 */ /* 0x000fe40000000081 */
[----:B0-----:R-:W-:Y:S01]  /*a250*/  LEA R4, P2, R8, R123, 0x1 ;  /* 0x0000007b08047211 */ /* 0x001fe200078408ff */
[----:B------:R-:W-:Y:S01]  /*a260*/  IMAD R6, R0, 0x2, R109 ;  /* 0x0000000200067824 */ /* 0x000fe200078e026d */
[----:B------:R-:W-:-:S02]  /*a270*/  LEA.HI.X.SX32 R111, R13, R127, 0x1, P4 ;  /* 0x0000007f0d6f7211 */ /* 0x000fc400020f0eff */
[----:B------:R-:W-:Y:S01]  /*a280*/  LEA.HI.X.SX32 R5, R8, R127, 0x1, P2 ;  /* 0x0000007f08057211 */ /* 0x000fe200010f0eff */
[----:B------:R-:W-:Y:S01]  /*a290*/  IMAD R128, R0, 0x2, R6 ;  /* 0x0000000200807824 */ /* 0x000fe200078e0206 */
[CC--:B------:R-:W-:Y:S02]  /*a2a0*/  LEA R8, P2, R12.reuse, R123.reuse, 0x1 ;  /* 0x0000007b0c087211 */ /* 0x0c0fe400078408ff */
[C---:B--2---:R-:W-:Y:S01]  /*a2b0*/  LEA R54, P3, R9.reuse, R123, 0x1 ;  /* 0x0000007b09367211 */ /* 0x044fe200078608ff */
[----:B------:R0:W-:Y:S03]  /*a2c0*/  STG.E.U16 desc[UR6][R4.64], R130 ;  /* 0x0000008204007986 */ /* 0x0001e6000c101506 */
[-C--:B------:R-:W-:Y:S02]  /*a2d0*/  LEA.HI.X.SX32 R55, R9, R127.reuse, 0x1, P3 ;  /* 0x0000007f09377211 */ /* 0x080fe400018f0eff */
[----:B------:R-:W-:-:S02]  /*a2e0*/  LEA.HI.X.SX32 R9, R12, R127, 0x1, P2 ;  /* 0x0000007f0c097211 */ /* 0x000fc400010f0eff */
[C---:B------:R-:W-:Y:S01]  /*a2f0*/  LEA R12, P2, R14.reuse, R123, 0x1 ;  /* 0x0000007b0e0c7211 */ /* 0x040fe200078408ff */
[----:B------:R2:W-:Y:S03]  /*a300*/  STG.E.U16 desc[UR6][R54.64], R56 ;  /* 0x0000003836007986 */ /* 0x0005e6000c101506 */
[----:B------:R-:W-:Y:S01]  /*a310*/  LEA.HI.X.SX32 R13, R14, R127, 0x1, P2 ;  /* 0x0000007f0e0d7211 */ /* 0x000fe200010f0eff */
[----:B------:R3:W-:Y:S01]  /*a320*/  STG.E.U16 desc[UR6][R8.64], R57 ;  /* 0x0000003908007986 */ /* 0x0007e2000c101506 */
[----:B0-----:R-:W-:Y:S01]  /*a330*/  PRMT R130, R58, 0x7632, R130 ;  /* 0x000076323a827816 */ /* 0x001fe20000000082 */
[----:B------:R-:W-:Y:S01]  /*a340*/  IMAD R4, R0, 0x2, R128 ;  /* 0x0000000200047824 */ /* 0x000fe200078e0280 */
[-C--:B------:R-:W-:Y:S01]  /*a350*/  LEA R14, P2, R16, R123.reuse, 0x1 ;  /* 0x0000007b100e7211 */ /* 0x080fe200078408ff */
[----:B------:R0:W-:Y:S02]  /*a360*/  STG.E.U16 desc[UR6][R110.64], R58 ;  /* 0x0000003a6e007986 */ /* 0x0001e4000c101506 */
[C---:B------:R-:W-:Y:S01]  /*a370*/  IMAD R5, R0.reuse, 0x2, R4 ;  /* 0x0000000200057824 */ /* 0x040fe200078e0204 */
[C---:B--2---:R-:W-:Y:S01]  /*a380*/  LEA R54, P3, R15.reuse, R123, 0x1 ;  /* 0x0000007b0f367211 */ /* 0x044fe200078608ff */
[----:B------:R2:W-:Y:S03]  /*a390*/  STG.E.U16 desc[UR6][R12.64], R59 ;  /* 0x0000003b0c007986 */ /* 0x0005e6000c101506 */
[----:B------:R-:W-:Y:S01]  /*a3a0*/  LEA.HI.X.SX32 R55, R15, R127, 0x1, P3 ;  /* 0x0000007f0f377211 */ /* 0x000fe200018f0eff */
[----:B---3--:R-:W-:Y:S01]  /*a3b0*/  IMAD R8, R0, 0x2, R5 ;  /* 0x0000000200087824 */ /* 0x008fe200078e0205 */
[----:B------:R-:W-:-:S02]  /*a3c0*/  PRMT R57, R59, 0x7632, R57 ;  /* 0x000076323b397816 */ /* 0x000fc40000000039 */
[----:B0-----:R-:W-:Y:S01]  /*a3d0*/  PRMT R111, R56, 0x7632, R111 ;  /* 0x00007632386f7816 */ /* 0x001fe2000000006f */
[----:B------:R-:W-:Y:S01]  /*a3e0*/  IMAD R9, R0, 0x2, R8 ;  /* 0x0000000200097824 */ /* 0x000fe200078e0208 */
[C---:B------:R-:W-:Y:S02]  /*a3f0*/  LEA R58, P3, R17.reuse, R123, 0x1 ;  /* 0x0000007b113a7211 */ /* 0x040fe400078608ff */
[-C--:B------:R-:W-:Y:S01]  /*a400*/  LEA.HI.X.SX32 R15, R16, R127.reuse, 0x1, P2 ;  /* 0x0000007f100f7211 */ /* 0x080fe200010f0eff */
[----:B------:R0:W-:Y:S01]  /*a410*/  STG.E.U16 desc[UR6][R54.64], R111 ;  /* 0x0000006f36007986 */ /* 0x0001e2000c101506 */
[----:B--2---:R-:W-:Y:S01]  /*a420*/  LEA.HI.X.SX32 R59, R17, R127, 0x1, P3 ;  /* 0x0000007f113b7211 */ /* 0x004fe200018f0eff */
[----:B------:R-:W-:Y:S01]  /*a430*/  IMAD R56, R0, 0x2, R9 ;  /* 0x0000000200387824 */ /* 0x000fe200078e0209 */
[----:B------:R-:W-:Y:S01]  /*a440*/  LEA R16, P2, R18, R123, 0x1 ;  /* 0x0000007b12107211 */ /* 0x000fe200078408ff */
[----:B------:R2:W-:Y:S01]  /*a450*/  STG.E.U16 desc[UR6][R14.64], R129 ;  /* 0x000000810e007986 */ /* 0x0005e2000c101506 */
[----:B------:R-:W-:Y:S01]  /*a460*/  PRMT R110, R60, 0x7632, R110 ;  /* 0x000076323c6e7816 */ /* 0x000fe2000000006e */
[----:B------:R-:W-:Y:S01]  /*a470*/  IMAD R12, R0, 0x2, R56 ;  /* 0x00000002000c7824 */ /* 0x000fe200078e0238 */
[----:B------:R-:W-:Y:S01]  /*a480*/  LEA.HI.X.SX32 R17, R18, R127, 0x1, P2 ;  /* 0x0000007f12117211 */ /* 0x000fe200010f0eff */
[----:B------:R3:W-:Y:S01]  /*a490*/  STG.E.U16 desc[UR6][R58.64], R130 ;  /* 0x000000823a007986 */ /* 0x0007e2000c101506 */
[-C--:B------:R-:W-:Y:S01]  /*a4a0*/  LEA R18, P2, R20, R123.reuse, 0x1 ;  /* 0x0000007b14127211 */ /* 0x080fe200078408ff */
[----:B------:R-:W-:Y:S01]  /*a4b0*/  IMAD R13, R0, 0x2, R12 ;  /* 0x00000002000d7824 */ /* 0x000fe200078e020c */
[----:B0-----:R-:W-:Y:S01]  /*a4c0*/  LEA R54, P3, R19, R123, 0x1 ;  /* 0x0000007b13367211 */ /* 0x001fe200078608ff */
[----:B------:R0:W-:Y:S01]  /*a4d0*/  STG.E.U16 desc[UR6][R16.64], R57 ;  /* 0x0000003910007986 */ /* 0x0001e2000c101506 */
[----:B------:R-:W-:-:S02]  /*a4e0*/  PRMT R111, R62, 0x7632, R111 ;  /* 0x000076323e6f7816 */ /* 0x000fc4000000006f */
[-C--:B------:R-:W-:Y:S01]  /*a4f0*/  LEA.HI.X.SX32 R55, R19, R127.reuse, 0x1, P3 ;  /* 0x0000007f13377211 */ /* 0x080fe200018f0eff */
[----:B--2---:R-:W-:Y:S01]  /*a500*/  IMAD R14, R0, 0x2, R13 ;  /* 0x00000002000e7824 */ /* 0x004fe200078e020d */
[----:B------:R-:W-:Y:S02]  /*a510*/  LEA.HI.X.SX32 R19, R20, R127, 0x1, P2 ;  /* 0x0000007f14137211 */ /* 0x000fe400010f0eff */
[C---:B---3--:R-:W-:Y:S01]  /*a520*/  LEA R58, P4, R21.reuse, R123, 0x1 ;  /* 0x0000007b153a7211 */ /* 0x048fe200078808ff */
[----:B------:R2:W-:Y:S01]  /*a530*/  STG.E.U16 desc[UR6][R54.64], R60 ;  /* 0x0000003c36007986 */ /* 0x0005e2000c101506 */
[C---:B------:R-:W-:Y:S02]  /*a540*/  IMAD R15, R0.reuse, 0x2, R14 ;  /* 0x00000002000f7824 */ /* 0x040fe400078e020e */
[----:B------:R-:W-:Y:S01]  /*a550*/  LEA.HI.X.SX32 R59, R21, R127, 0x1, P4 ;  /* 0x0000007f153b7211 */ /* 0x000fe200020f0eff */
[----:B------:R3:W-:Y:S01]  /*a560*/  STG.E.U16 desc[UR6][R18.64], R61 ;  /* 0x0000003d12007986 */ /* 0x0007e2000c101506 */
[----:B0-----:R-:W-:Y:S01]  /*a570*/  PRMT R57, R61, 0x7632, R57 ;  /* 0x000076323d397816 */ /* 0x001fe20000000039 */
[----:B------:R-:W-:-:S02]  /*a580*/  IMAD R16, R0, 0x2, R15 ;  /* 0x0000000200107824 */ /* 0x000fc400078e020f */
[----:B------:R0:W-:Y:S02]  /*a590*/  STG.E.U16 desc[UR6][R58.64], R62 ;  /* 0x0000003e3a007986 */ /* 0x0001e4000c101506 */
[----:B------:R-:W-:Y:S01]  /*a5a0*/  IMAD R17, R0, 0x2, R16 ;  /* 0x0000000200117824 */ /* 0x000fe200078e0210 */
[----:B--2---:R-:W-:-:S04]  /*a5b0*/  LEA R54, P2, R22, R123, 0x1 ;  /* 0x0000007b16367211 */ /* 0x004fc800078408ff */
[----:B------:R-:W-:Y:S01]  /*a5c0*/  LEA.HI.X.SX32 R55, R22, R127, 0x1, P2 ;  /* 0x0000007f16377211 */ /* 0x000fe200010f0eff */
[----:B---3--:R-:W-:Y:S01]  /*a5d0*/  IMAD R18, R0, 0x2, R17 ;  /* 0x0000000200127824 */ /* 0x008fe200078e0211 */
[-C--:B------:R-:W-:Y:S02]  /*a5e0*/  LEA R22, P2, R24, R123.reuse, 0x1 ;  /* 0x0000007b18167211 */ /* 0x080fe400078408ff */
[----:B0-----:R-:W-:Y:S01]  /*a5f0*/  LEA R58, P3, R23, R123, 0x1 ;  /* 0x0000007b173a7211 */ /* 0x001fe200078608ff */
[----:B------:R0:W-:Y:S01]  /*a600*/  STG.E.U16 desc[UR6][R54.64], R63 ;  /* 0x0000003f36007986 */ /* 0x0001e2000c101506 */
[----:B------:R-:W-:Y:S01]  /*a610*/  PRMT R61, R63, 0x7632, R61 ;  /* 0x000076323f3d7816 */ /* 0x000fe2000000003d */
[----:B------:R-:W-:Y:S01]  /*a620*/  IMAD R19, R0, 0x2, R18 ;  /* 0x0000000200137824 */ /* 0x000fe200078e0212 */
[-C--:B------:R-:W-:Y:S02]  /*a630*/  LEA.HI.X.SX32 R59, R23, R127.reuse, 0x1, P3 ;  /* 0x0000007f173b7211 */ /* 0x080fe400018f0eff */
[----:B------:R-:W-:Y:S01]  /*a640*/  LEA.HI.X.SX32 R23, R24, R127, 0x1, P2 ;  /* 0x0000007f18177211 */ /* 0x000fe200010f0eff */
[----:B------:R-:W-:-:S02]  /*a650*/  IMAD R20, R0, 0x2, R19 ;  /* 0x0000000200147824 */ /* 0x000fc400078e0213 */
[----:B------:R2:W-:Y:S02]  /*a660*/  STG.E.U16 desc[UR6][R58.64], R110 ;  /* 0x0000006e3a007986 */ /* 0x0005e4000c101506 */
[C---:B------:R-:W-:Y:S01]  /*a670*/  IMAD R21, R0.reuse, 0x2, R20 ;  /* 0x0000000200157824 */ /* 0x040fe200078e0214 */
[----:B0-----:R-:W-:Y:S01]  /*a680*/  LEA R54, P3, R27, R123, 0x1 ;  /* 0x0000007b1b367211 */ /* 0x001fe200078608ff */
[----:B------:R0:W-:Y:S01]  /*a690*/  STG.E.U16 desc[UR6][R22.64], R57 ;  /* 0x0000003916007986 */ /* 0x0001e2000c101506 */
[----:B------:R-:W-:Y:S01]  /*a6a0*/  PRMT R63, R65, 0x7632, R63 ;  /* 0x00007632413f7816 */ /* 0x000fe2000000003f */
[----:B------:R-:W-:Y:S01]  /*a6b0*/  IMAD R24, R0, 0x2, R21 ;  /* 0x0000000200187824 */ /* 0x000fe200078e0215 */
[----:B------:R-:W-:Y:S02]  /*a6c0*/  LEA.HI.X.SX32 R55, R27, R127, 0x1, P3 ;  /* 0x0000007f1b377211 */ /* 0x000fe400018f0eff */
[----:B--2---:R-:W-:-:S03]  /*a6d0*/  LEA R58, P2, R30, R123, 0x1 ;  /* 0x0000007b1e3a7211 */ /* 0x004fc600078408ff */
[----:B------:R2:W-:Y:S01]  /*a6e0*/  STG.E.U16 desc[UR6][R54.64], R111 ;  /* 0x0000006f36007986 */ /* 0x0005e2000c101506 */
[----:B------:R-:W-:Y:S01]  /*a6f0*/  LEA.HI.X.SX32 R59, R30, R127, 0x1, P2 ;  /* 0x0000007f1e3b7211 */ /* 0x000fe200010f0eff */
[----:B0-----:R-:W-:Y:S01]  /*a700*/  IMAD R22, R0, 0x2, R24 ;  /* 0x0000000200167824 */ /* 0x001fe200078e0218 */
[-C--:B------:R-:W-:Y:S02]  /*a710*/  LEA R60, P2, R34, R123.reuse, 0x1 ;  /* 0x0000007b223c7211 */ /* 0x080fe400078408ff */
[-C--:B------:R-:W-:Y:S01]  /*a720*/  LEA R30, P4, R35, R123.reuse, 0x1 ;  /* 0x0000007b231e7211 */ /* 0x080fe200078808ff */
[----:B------:R0:W-:Y:S01]  /*a730*/  STG.E.U16 desc[UR6][R58.64], R61 ;  /* 0x0000003d3a007986 */ /* 0x0001e2000c101506 */
[----:B------:R-:W-:Y:S01]  /*a740*/  PRMT R57, R64, 0x7632, R57 ;  /* 0x0000763240397816 */ /* 0x000fe20000000039 */
[----:B------:R-:W-:Y:S01]  /*a750*/  IMAD R23, R0, 0x2, R22 ;  /* 0x0000000200177824 */ /* 0x000fe200078e0216 */
[----:B--2---:R-:W-:-:S03]  /*a760*/  LEA R54, P3, R31, R123, 0x1 ;  /* 0x0000007b1f367211 */ /* 0x004fc600078608ff */
[----:B------:R-:W-:Y:S01]  /*a770*/  IMAD R27, R0, 0x2, R23 ;  /* 0x00000002001b7824 */ /* 0x000fe200078e0217 */
[-C--:B------:R-:W-:Y:S02]  /*a780*/  LEA.HI.X.SX32 R55, R31, R127.reuse, 0x1, P3 ;  /* 0x0000007f1f377211 */ /* 0x080fe400018f0eff */
[-C--:B------:R-:W-:Y:S02]  /*a790*/  LEA.HI.X.SX32 R31, R35, R127.reuse, 0x1, P4 ;  /* 0x0000007f231f7211 */ /* 0x080fe400020f0eff */
[----:B0-----:R-:W-:Y:S01]  /*a7a0*/  LEA.HI.X.SX32 R61, R34, R127, 0x1, P2 ;  /* 0x0000007f223d7211 */ /* 0x001fe200010f0eff */
[----:B------:R0:W-:Y:S01]  /*a7b0*/  STG.E.U16 desc[UR6][R54.64], R64 ;  /* 0x0000004036007986 */ /* 0x0001e2000c101506 */
[----:B------:R-:W-:Y:S01]  /*a7c0*/  LEA R58, P2, R38, R123, 0x1 ;  /* 0x0000007b263a7211 */ /* 0x000fe200078408ff */
[----:B------:R-:W-:Y:S02]  /*a7d0*/  IMAD R34, R0, 0x2, R27 ;  /* 0x0000000200227824 */ /* 0x000fe400078e021b */
[----:B------:R2:W-:Y:S01]  /*a7e0*/  STG.E.U16 desc[UR6][R60.64], R65 ;  /* 0x000000413c007986 */ /* 0x0005e2000c101506 */
[----:B------:R-:W-:-:S03]  /*a7f0*/  LEA.HI.X.SX32 R59, R38, R127, 0x1, P2 ;  /* 0x0000007f263b7211 */ /* 0x000fc600010f0eff */
[----:B------:R3:W-:Y:S01]  /*a800*/  STG.E.U16 desc[UR6][R30.64], R66 ;  /* 0x000000421e007986 */ /* 0x0007e2000c101506 */
[----:B0-----:R-:W-:-:S03]  /*a810*/  LEA R54, P3, R39, R123, 0x1 ;  /* 0x0000007b27367211 */ /* 0x001fc600078608ff */
[----:B------:R0:W-:Y:S01]  /*a820*/  STG.E.U16 desc[UR6][R58.64], R67 ;  /* 0x000000433a007986 */ /* 0x0001e2000c101506 */
[----:B------:R-:W-:Y:S02]  /*a830*/  PRMT R64, R66, 0x7632, R64 ;  /* 0x0000763242407816 */ /* 0x000fe40000000040 */
[C---:B--2---:R-:W-:Y:S02]  /*a840*/  LEA R60, P2, R42.reuse, R123, 0x1 ;  /* 0x0000007b2a3c7211 */ /* 0x044fe400078408ff */
[-C--:B------:R-:W-:Y:S02]  /*a850*/  LEA.HI.X.SX32 R55, R39, R127.reuse, 0x1, P3 ;  /* 0x0000007f27377211 */ /* 0x080fe400018f0eff */
[----:B------:R-:W-:Y:S01]  /*a860*/  LEA.HI.X.SX32 R61, R42, R127, 0x1, P2 ;  /* 0x0000007f2a3d7211 */ /* 0x000fe200010f0eff */
[C---:B---3--:R-:W-:Y:S01]  /*a870*/  IMAD R30, R0.reuse, 0x2, R34 ;  /* 0x00000002001e7824 */ /* 0x048fe200078e0222 */
[----:B------:R-:W-:Y:S01]  /*a880*/  PRMT R65, R67, 0x7632, R65 ;  /* 0x0000763243417816 */ /* 0x000fe20000000041 */
[----:B------:R2:W-:Y:S01]  /*a890*/  STG.E.U16 desc[UR6][R54.64], R57 ;  /* 0x0000003936007986 */ /* 0x0005e2000c101506 */
[----:B0-----:R-:W-:Y:S01]  /*a8a0*/  LEA R58, P3, R43, R123, 0x1 ;  /* 0x0000007b2b3a7211 */ /* 0x001fe200078608ff */
[----:B------:R-:W-:-:S02]  /*a8b0*/  IMAD R31, R0, 0x2, R30 ;  /* 0x00000002001f7824 */ /* 0x000fc400078e021e */
[----:B------:R0:W-:Y:S01]  /*a8c0*/  STG.E.U16 desc[UR6][R60.64], R63 ;  /* 0x0000003f3c007986 */ /* 0x0001e2000c101506 */
[----:B------:R-:W-:Y:S01]  /*a8d0*/  LEA.HI.X.SX32 R59, R43, R127, 0x1, P3 ;  /* 0x0000007f2b3b7211 */ /* 0x000fe200018f0eff */
[----:B------:R-:W-:-:S04]  /*a8e0*/  IMAD R35, R0, 0x2, R31 ;  /* 0x0000000200237824 */ /* 0x000fc800078e021f */
[----:B------:R3:W-:Y:S01]  /*a8f0*/  STG.E.U16 desc[UR6][R58.64], R64 ;  /* 0x000000403a007986 */ /* 0x0007e2000c101506 */
[-C--:B--2---:R-:W-:Y:S01]  /*a900*/  LEA R54, P3, R45, R123.reuse, 0x1 ;  /* 0x0000007b2d367211 */ /* 0x084fe200078608ff */
[----:B------:R-:W-:Y:S01]  /*a910*/  IMAD R38, R0, 0x2, R35 ;  /* 0x0000000200267824 */ /* 0x000fe200078e0223 */
[----:B0-----:R-:W-:-:S03]  /*a920*/  LEA R60, P2, R46, R123, 0x1 ;  /* 0x0000007b2e3c7211 */ /* 0x001fc600078408ff */
[----:B------:R-:W-:Y:S01]  /*a930*/  IMAD R39, R0, 0x2, R38 ;  /* 0x0000000200277824 */ /* 0x000fe200078e0226 */
[-C--:B------:R-:W-:Y:S02]  /*a940*/  LEA.HI.X.SX32 R55, R45, R127.reuse, 0x1, P3 ;  /* 0x0000007f2d377211 */ /* 0x080fe400018f0eff */
[----:B------:R-:W-:Y:S01]  /*a950*/  LEA.HI.X.SX32 R61, R46, R127, 0x1, P2 ;  /* 0x0000007f2e3d7211 */ /* 0x000fe200010f0eff */
[----:B------:R-:W-:Y:S01]  /*a960*/  IMAD R42, R0, 0x2, R39 ;  /* 0x00000002002a7824 */ /* 0x000fe200078e0227 */
[-C--:B------:R-:W-:Y:S02]  /*a970*/  LEA R62, P2, R44, R123.reuse, 0x1 ;  /* 0x0000007b2c3e7211 */ /* 0x080fe400078408ff */
[----:B---3--:R-:W-:Y:S01]  /*a980*/  LEA R58, P4, R40, R123, 0x1 ;  /* 0x0000007b283a7211 */ /* 0x008fe200078808ff */
[----:B------:R0:W-:Y:S01]  /*a990*/  STG.E.U16 desc[UR6][R60.64], R65 ;  /* 0x000000413c007986 */ /* 0x0001e2000c101506 */
[-C--:B------:R-:W-:Y:S01]  /*a9a0*/  LEA.HI.X.SX32 R63, R44, R127.reuse, 0x1, P2 ;  /* 0x0000007f2c3f7211 */ /* 0x080fe200010f0eff */
[----:B------:R-:W-:Y:S01]  /*a9b0*/  IMAD R43, R0, 0x2, R42 ;  /* 0x00000002002b7824 */ /* 0x000fe200078e022a */
[----:B------:R-:W-:Y:S01]  /*a9c0*/  LEA.HI.X.SX32 R59, R40, R127, 0x1, P4 ;  /* 0x0000007f283b7211 */ /* 0x000fe200020f0eff */
[----:B------:R2:W-:Y:S01]  /*a9d0*/  STG.E.U16 desc[UR6][R54.64], R68 ;  /* 0x0000004436007986 */ /* 0x0005e2000c101506 */
[----:B------:R-:W-:Y:S01]  /*a9e0*/  PRMT R46, R68, 0x7632, R46 ;  /* 0x00007632442e7816 */ /* 0x000fe2000000002e */
[----:B------:R-:W-:Y:S01]  /*a9f0*/  IMAD R44, R0, 0x2, R43 ;  /* 0x00000002002c7824 */ /* 0x000fe200078e022b */
[----:B------:R-:W-:Y:S01]  /*aa00*/  LEA R64, P4, R32, R123, 0x1 ;  /* 0x0000007b20407211 */ /* 0x000fe200078808ff */
[----:B------:R3:W-:Y:S02]  /*aa10*/  STG.E.U16 desc[UR6][R62.64], R69 ;  /* 0x000000453e007986 */ /* 0x0007e4000c101506 */
[----:B------:R-:W-:-:S02]  /*aa20*/  IMAD R40, R0, 0x2, R44 ;  /* 0x0000000200287824 */ /* 0x000fc400078e022c */
[----:B------:R4:W-:Y:S01]  /*aa30*/  STG.E.U16 desc[UR6][R58.64], R70 ;  /* 0x000000463a007986 */ /* 0x0009e2000c101506 */
[----:B0-----:R-:W-:Y:S01]  /*aa40*/  LEA.HI.X.SX32 R65, R32, R127, 0x1, P4 ;  /* 0x0000007f20417211 */ /* 0x001fe200020f0eff */
[----:B------:R-:W-:Y:S01]  /*aa50*/  IMAD R45, R0, 0x2, R40 ;  /* 0x00000002002d7824 */ /* 0x000fe200078e0228 */
[-C--:B------:R-:W-:Y:S02]  /*aa60*/  LEA R60, P6, R28, R123.reuse, 0x1 ;  /* 0x0000007b1c3c7211 */ /* 0x080fe400078c08ff */
[CC--:B--2---:R-:W-:Y:S02]  /*aa70*/  LEA R54, P2, R36.reuse, R123.reuse, 0x1 ;  /* 0x0000007b24367211 */ /* 0x0c4fe400078408ff */
[----:B------:R-:W-:Y:S02]  /*aa80*/  LEA R66, P4, R41, R123, 0x1 ;  /* 0x0000007b29427211 */ /* 0x000fe400078808ff */
[----:B------:R-:W-:Y:S01]  /*aa90*/  LEA.HI.X.SX32 R55, R36, R127, 0x1, P2 ;  /* 0x0000007f24377211 */ /* 0x000fe200010f0eff */
[----:B------:R-:W-:Y:S01]  /*aaa0*/  IMAD R36, R0, 0x2, R45 ;  /* 0x0000000200247824 */ /* 0x000fe200078e022d */
[----:B---3--:R-:W-:-:S02]  /*aab0*/  LEA R62, P5, R29, R123, 0x1 ;  /* 0x0000007b1d3e7211 */ /* 0x008fc400078a08ff */
[----:B----4-:R-:W-:Y:S01]  /*aac0*/  LEA R58, P3, R33, R123, 0x1 ;  /* 0x0000007b213a7211 */ /* 0x010fe200078608ff */
[----:B------:R0:W-:Y:S01]  /*aad0*/  STG.E.U16 desc[UR6][R54.64], R71 ;  /* 0x0000004736007986 */ /* 0x0001e2000c101506 */
[-C--:B------:R-:W-:Y:S01]  /*aae0*/  LEA.HI.X.SX32 R63, R29, R127.reuse, 0x1, P5 ;  /* 0x0000007f1d3f7211 */ /* 0x080fe200028f0eff */
[----:B------:R-:W-:Y:S01]  /*aaf0*/  IMAD R0, R0, 0x2, R36 ;  /* 0x0000000200007824 */ /* 0x000fe200078e0224 */
[----:B------:R-:W-:Y:S02]  /*ab00*/  LEA.HI.X.SX32 R59, R33, R127, 0x1, P3 ;  /* 0x0000007f213b7211 */ /* 0x000fe400018f0eff */
[----:B------:R-:W-:Y:S02]  /*ab10*/  LEA R110, P5, R48, R123, 0x1 ;  /* 0x0000007b306e7211 */ /* 0x000fe400078a08ff */
[-C--:B------:R-:W-:Y:S01]  /*ab20*/  LEA.HI.X.SX32 R61, R28, R127.reuse, 0x1, P6 ;  /* 0x0000007f1c3d7211 */ /* 0x080fe200030f0eff */
[----:B------:R2:W-:Y:S01]  /*ab30*/  STG.E.U16 desc[UR6][R58.64], R46 ;  /* 0x0000002e3a007986 */ /* 0x0005e2000c101506 */
[----:B------:R-:W-:-:S02]  /*ab40*/  LEA.HI.X.SX32 R67, R41, R127, 0x1, P4 ;  /* 0x0000007f29437211 */ /* 0x000fc400020f0eff */
[-C--:B------:R-:W-:Y:S02]  /*ab50*/  LEA R28, P6, R49, R123.reuse, 0x1 ;  /* 0x0000007b311c7211 */ /* 0x080fe400078c08ff */
[CC--:B0-----:R-:W-:Y:S02]  /*ab60*/  LEA R54, P3, R37.reuse, R123.reuse, 0x1 ;  /* 0x0000007b25367211 */ /* 0x0c1fe400078608ff */
[----:B------:R-:W-:Y:S02]  /*ab70*/  LEA R136, P4, R26, R123, 0x1 ;  /* 0x0000007b1a887211 */ /* 0x000fe400078808ff */
[----:B------:R-:W-:Y:S02]  /*ab80*/  LEA.HI.X.SX32 R55, R37, R127, 0x1, P3 ;  /* 0x0000007f25377211 */ /* 0x000fe400018f0eff */
[-C--:B------:R-:W-:Y:S02]  /*ab90*/  LEA R132, P3, R152, R123.reuse, 0x1 ;  /* 0x0000007b98847211 */ /* 0x080fe400078608ff */
[----:B--2---:R-:W-:-:S02]  /*aba0*/  LEA R58, P2, R25, R123, 0x1 ;  /* 0x0000007b193a7211 */ /* 0x004fc400078408ff */
[-C--:B------:R-:W-:Y:S02]  /*abb0*/  LEA.HI.X.SX32 R133, R152, R127.reuse, 0x1, P3 ;  /* 0x0000007f98857211 */ /* 0x080fe400018f0eff */
[----:B------:R-:W-:Y:S02]  /*abc0*/  LEA.HI.X.SX32 R59, R25, R127, 0x1, P2 ;  /* 0x0000007f193b7211 */ /* 0x000fe400010f0eff */
[CC--:B------:R-:W-:Y:S02]  /*abd0*/  LEA R130, P2, R7.reuse, R123.reuse, 0x1 ;  /* 0x0000007b07827211 */ /* 0x0c0fe400078408ff */
[----:B------:R-:W-:Y:S02]  /*abe0*/  LEA R142, P3, R50, R123, 0x1 ;  /* 0x0000007b328e7211 */ /* 0x000fe400078608ff */
[-C--:B------:R-:W-:Y:S02]  /*abf0*/  LEA.HI.X.SX32 R111, R48, R127.reuse, 0x1, P5 ;  /* 0x0000007f306f7211 */ /* 0x080fe400028f0eff */
[----:B------:R-:W-:-:S02]  /*ac00*/  LEA.HI.X.SX32 R131, R7, R127, 0x1, P2 ;  /* 0x0000007f07837211 */ /* 0x000fc400010f0eff */
[----:B------:R-:W-:Y:S02]  /*ac10*/  LEA R48, P5, R149, R123, 0x1 ;  /* 0x0000007b95307211 */ /* 0x000fe400078a08ff */
[----:B------:R-:W-:Y:S02]  /*ac20*/  LEA.HI.X.SX32 R29, R49, R127, 0x1, P6 ;  /* 0x0000007f311d7211 */ /* 0x000fe400030f0eff */
[----:B------:R-:W-:Y:S02]  /*ac30*/  LEA R140, P2, R51, R123, 0x1 ;  /* 0x0000007b338c7211 */ /* 0x000fe400078408ff */
[----:B------:R-:W-:Y:S02]  /*ac40*/  LEA.HI.X.SX32 R137, R26, R127, 0x1, P4 ;  /* 0x0000007f1a897211 */ /* 0x000fe400020f0eff */
[-C--:B------:R-:W-:Y:S02]  /*ac50*/  LEA R138, P6, R148, R123.reuse, 0x1 ;  /* 0x0000007b948a7211 */ /* 0x080fe400078c08ff */
[----:B------:R-:W-:-:S02]  /*ac60*/  LEA R144, P4, R153, R123, 0x1 ;  /* 0x0000007b99907211 */ /* 0x000fc400078808ff */
[----:B------:R-:W-:Y:S02]  /*ac70*/  LEA.HI.X.SX32 R143, R50, R127, 0x1, P3 ;  /* 0x0000007f328f7211 */ /* 0x000fe400018f0eff */
[----:B------:R-:W-:Y:S02]  /*ac80*/  LEA R50, P3, R156, R123, 0x1 ;  /* 0x0000007b9c327211 */ /* 0x000fe400078608ff */
[-C--:B------:R-:W-:Y:S02]  /*ac90*/  LEA.HI.X.SX32 R49, R149, R127.reuse, 0x1, P5 ;  /* 0x0000007f95317211 */ /* 0x080fe400028f0eff */
[----:B------:R-:W-:Y:S02]  /*aca0*/  LEA.HI.X.SX32 R141, R51, R127, 0x1, P2 ;  /* 0x0000007f338d7211 */ /* 0x000fe400010f0eff */
[----:B------:R-:W-:Y:S02]  /*acb0*/  LEA R146, P5, R154, R123, 0x1 ;  /* 0x0000007b9a927211 */ /* 0x000fe400078a08ff */
[----:B------:R-:W-:-:S02]  /*acc0*/  LEA.HI.X.SX32 R139, R148, R127, 0x1, P6 ;  /* 0x0000007f948b7211 */ /* 0x000fc400030f0eff */
[----:B------:R-:W-:Y:S02]  /*acd0*/  LEA R150, P2, R155, R123, 0x1 ;  /* 0x0000007b9b967211 */ /* 0x000fe400078408ff */
[----:B------:R-:W-:Y:S02]  /*ace0*/  LEA.HI.X.SX32 R145, R153, R127, 0x1, P4 ;  /* 0x0000007f99917211 */ /* 0x000fe400020f0eff */
[-C--:B------:R-:W-:Y:S02]  /*acf0*/  LEA R148, P6, R157, R123.reuse, 0x1 ;  /* 0x0000007b9d947211 */ /* 0x080fe400078c08ff */
[----:B------:R-:W-:Y:S02]  /*ad00*/  LEA R152, P4, R158, R123, 0x1 ;  /* 0x0000007b9e987211 */ /* 0x000fe400078808ff */
[----:B------:R-:W-:Y:S02]  /*ad10*/  LEA.HI.X.SX32 R51, R156, R127, 0x1, P3 ;  /* 0x0000007f9c337211 */ /* 0x000fe400018f0eff */
[----:B------:R-:W-:-:S02]  /*ad20*/  LEA R156, P3, R162, R123, 0x1 ;  /* 0x0000007ba29c7211 */ /* 0x000fc400078608ff */
[-C--:B------:R-:W-:Y:S02]  /*ad30*/  LEA.HI.X.SX32 R147, R154, R127.reuse, 0x1, P5 ;  /* 0x0000007f9a937211 */ /* 0x080fe400028f0eff */
[----:B------:R-:W-:Y:S02]  /*ad40*/  LEA.HI.X.SX32 R151, R155, R127, 0x1, P2 ;  /* 0x0000007f9b977211 */ /* 0x000fe400010f0eff */
[----:B------:R-:W-:Y:S02]  /*ad50*/  LEA R154, P5, R159, R123, 0x1 ;  /* 0x0000007b9f9a7211 */ /* 0x000fe400078a08ff */
[----:B------:R-:W-:Y:S02]  /*ad60*/  LEA.HI.X.SX32 R149, R157, R127, 0x1, P6 ;  /* 0x0000007f9d957211 */ /* 0x000fe400030f0eff */
[----:B------:R-:W-:Y:S02]  /*ad70*/  LEA R178, P2, R161, R123, 0x1 ;  /* 0x0000007ba1b27211 */ /* 0x000fe400078408ff */
[----:B------:R-:W-:-:S02]  /*ad80*/  LEA.HI.X.SX32 R153, R158, R127, 0x1, P4 ;  /* 0x0000007f9e997211 */ /* 0x000fc400020f0eff */
[----:B------:R-:W-:Y:S02]  /*ad90*/  LEA R158, P4, R163, R123, 0x1 ;  /* 0x0000007ba39e7211 */ /* 0x000fe400078808ff */
[----:B------:R-:W-:Y:S02]  /*ada0*/  LEA.HI.X.SX32 R157, R162, R127, 0x1, P3 ;  /* 0x0000007fa29d7211 */ /* 0x000fe400018f0eff */
[-C--:B------:R-:W-:Y:S02]  /*adb0*/  LEA R162, P3, R171, R123.reuse, 0x1 ;  /* 0x0000007baba27211 */ /* 0x080fe400078608ff */
[----:B------:R-:W-:Y:S02]  /*adc0*/  LEA R176, P6, R160, R123, 0x1 ;  /* 0x0000007ba0b07211 */ /* 0x000fe400078c08ff */
[-C--:B------:R-:W-:Y:S02]  /*add0*/  LEA.HI.X.SX32 R155, R159, R127.reuse, 0x1, P5 ;  /* 0x0000007f9f9b7211 */ /* 0x080fe400028f0eff */
[----:B------:R-:W-:-:S02]  /*ade0*/  LEA.HI.X.SX32 R179, R161, R127, 0x1, P2 ;  /* 0x0000007fa1b37211 */ /* 0x000fc400010f0eff */
[-C--:B------:R-:W-:Y:S02]  /*adf0*/  LEA R184, P5, R164, R123.reuse, 0x1 ;  /* 0x0000007ba4b87211 */ /* 0x080fe400078a08ff */
[----:B------:R-:W-:Y:S02]  /*ae00*/  LEA R186, P2, R170, R123, 0x1 ;  /* 0x0000007baaba7211 */ /* 0x000fe400078408ff */
[----:B------:R-:W-:Y:S02]  /*ae10*/  LEA.HI.X.SX32 R159, R163, R127, 0x1, P4 ;  /* 0x0000007fa39f7211 */ /* 0x000fe400020f0eff */
[----:B------:R-:W-:Y:S02]  /*ae20*/  LEA R188, P4, R172, R123, 0x1 ;  /* 0x0000007bacbc7211 */ /* 0x000fe400078808ff */
[----:B------:R-:W-:Y:S02]  /*ae30*/  LEA.HI.X.SX32 R163, R171, R127, 0x1, P3 ;  /* 0x0000007faba37211 */ /* 0x000fe400018f0eff */
[----:B------:R-:W-:-:S02]  /*ae40*/  LEA R194, P3, R174, R123, 0x1 ;  /* 0x0000007baec27211 */ /* 0x000fc400078608ff */
[----:B------:R-:W-:Y:S02]  /*ae50*/  LEA.HI.X.SX32 R177, R160, R127, 0x1, P6 ;  /* 0x0000007fa0b17211 */ /* 0x000fe400030f0eff */
[----:B------:R-:W-:Y:S02]  /*ae60*/  LEA R160, P6, R169, R123, 0x1 ;  /* 0x0000007ba9a07211 */ /* 0x000fe400078c08ff */
[-C--:B------:R-:W-:Y:S02]  /*ae70*/  LEA.HI.X.SX32 R185, R164, R127.reuse, 0x1, P5 ;  /* 0x0000007fa4b97211 */ /* 0x080fe400028f0eff */
[----:B------:R-:W-:Y:S02]  /*ae80*/  LEA.HI.X.SX32 R187, R170, R127, 0x1, P2 ;  /* 0x0000007faabb7211 */ /* 0x000fe400010f0eff */
[-C--:B------:R-:W-:Y:S02]  /*ae90*/  LEA R190, P5, R167, R123.reuse, 0x1 ;  /* 0x0000007ba7be7211 */ /* 0x080fe400078a08ff */
[----:B------:R-:W-:-:S02]  /*aea0*/  LEA R170, P2, R173, R123, 0x1 ;  /* 0x0000007badaa7211 */ /* 0x000fc400078408ff */
[----:B------:R-:W-:Y:S02]  /*aeb0*/  LEA.HI.X.SX32 R189, R172, R127, 0x1, P4 ;  /* 0x0000007facbd7211 */ /* 0x000fe400020f0eff */
[----:B------:R-:W-:Y:S02]  /*aec0*/  LEA R172, P4, R175, R123, 0x1 ;  /* 0x0000007bafac7211 */ /* 0x000fe400078808ff */
[----:B------:R-:W-:Y:S02]  /*aed0*/  LEA.HI.X.SX32 R195, R174, R127, 0x1, P3 ;  /* 0x0000007faec37211 */ /* 0x000fe400018f0eff */
        /* <DEDUP_REMOVED lines=21> */
[----:B------:R-:W-:Y:S02]  /*b030*/  LEA.HI.X.SX32 R167, R119, R127, 0x1, P5 ;  /* 0x0000007f77a77211 */ /* 0x000fe400028f0eff */
[----:B------:R-:W-:Y:S02]  /*b040*/  LEA R204, P5, R125, R123, 0x1 ;  /* 0x0000007b7dcc7211 */ /* 0x000fe400078a08ff */
[----:B------:R-:W-:Y:S02]  /*b050*/  LEA.HI.X.SX32 R119, R124, R127, 0x1, P4 ;  /* 0x0000007f7c777211 */ /* 0x000fe400020f0eff */
        /* <DEDUP_REMOVED lines=41> */
[----:B------:R-:W-:Y:S02]  /*b2f0*/  LEA.HI.X.SX32 R9, R14, R127, 0x1, P5 ;  /* 0x0000007f0e097211 */ /* 0x000fe400028f0eff */
[----:B------:R-:W-:Y:S02]  /*b300*/  LEA R14, P5, R19, R123, 0x1 ;  /* 0x0000007b130e7211 */ /* 0x000fe400078a08ff */
[-C--:B------:R-:W-:Y:S02]  /*b310*/  LEA.HI.X.SX32 R227, R18, R127.reuse, 0x1, P4 ;  /* 0x0000007f12e37211 */ /* 0x080fe400020f0eff */
[----:B------:R-:W-:-:S02]  /*b320*/  LEA.HI.X.SX32 R207, R134, R127, 0x1, P2 ;  /* 0x0000007f86cf7211 */ /* 0x000fc400010f0eff */
[----:B------:R-:W-:Y:S02]  /*b330*/  LEA R18, P4, R22, R123, 0x1 ;  /* 0x0000007b16127211 */ /* 0x000fe400078808ff */
[----:B------:R-:W-:Y:S02]  /*b340*/  LEA.HI.X.SX32 R231, R24, R127, 0x1, P3 ;  /* 0x0000007f18e77211 */ /* 0x000fe400018f0eff */
[-C--:B------:R-:W-:Y:S02]  /*b350*/  LEA R134, P2, R52, R123.reuse, 0x1 ;  /* 0x0000007b34867211 */ /* 0x080fe400078408ff */
[----:B------:R-:W-:Y:S02]  /*b360*/  LEA R24, P3, R30, R123, 0x1 ;  /* 0x0000007b1e187211 */ /* 0x000fe400078608ff */
[-C--:B------:R-:W-:Y:S02]  /*b370*/  LEA.HI.X.SX32 R225, R15, R127.reuse, 0x1, P6 ;  /* 0x0000007f0fe17211 */ /* 0x080fe400030f0eff */
[----:B------:R-:W-:-:S02]  /*b380*/  LEA.HI.X.SX32 R15, R19, R127, 0x1, P5 ;  /* 0x0000007f130f7211 */ /* 0x000fc400028f0eff */
[----:B------:R-:W-:Y:S02]  /*b390*/  LEA R232, P5, R23, R123, 0x1 ;  /* 0x0000007b17e87211 */ /* 0x000fe400078a08ff */
[-C--:B------:R-:W-:Y:S02]  /*b3a0*/  LEA.HI.X.SX32 R19, R22, R127.reuse, 0x1, P4 ;  /* 0x0000007f16137211 */ /* 0x080fe400020f0eff */
[----:B------:R-:W-:Y:S02]  /*b3b0*/  LEA.HI.X.SX32 R135, R52, R127, 0x1, P2 ;  /* 0x0000007f34877211 */ /* 0x000fe400010f0eff */
[----:B------:R-:W-:Y:S02]  /*b3c0*/  LEA R22, P4, R31, R123, 0x1 ;  /* 0x0000007b1f167211 */ /* 0x000fe400078808ff */
[----:B------:R-:W-:Y:S02]  /*b3d0*/  LEA.HI.X.SX32 R25, R30, R127, 0x1, P3 ;  /* 0x0000007f1e197211 */ /* 0x000fe400018f0eff */
[----:B------:R-:W-:-:S02]  /*b3e0*/  LEA R52, P2, R128, R123, 0x1 ;  /* 0x0000007b80347211 */ /* 0x000fc400078408ff */
[----:B------:R-:W-:Y:S02]  /*b3f0*/  LEA R30, P3, R42, R123, 0x1 ;  /* 0x0000007b2a1e7211 */ /* 0x000fe400078608ff */
[-C--:B------:R-:W-:Y:S02]  /*b400*/  LEA.HI.X.SX32 R233, R23, R127.reuse, 0x1, P5 ;  /* 0x0000007f17e97211 */ /* 0x080fe400028f0eff */
[----:B------:R-:W-:Y:S02]  /*b410*/  PRMT R69, R69, 0x7632, R69 ;  /* 0x0000763245457816 */ /* 0x000fe40000000045 */
[-C--:B------:R-:W-:Y:S02]  /*b420*/  LEA.HI.X.SX32 R23, R31, R127.reuse, 0x1, P4 ;  /* 0x0000007f1f177211 */ /* 0x080fe400020f0eff */
[----:B------:R-:W-:Y:S01]  /*b430*/  PRMT R70, R70, 0x7632, R70 ;  /* 0x0000763246467816 */ /* 0x000fe20000000046 */
[----:B------:R0:W-:Y:S01]  /*b440*/  STG.E.U16 desc[UR6][R64.64], R69 ;  /* 0x0000004540007986 */ /* 0x0001e2000c101506 */
[----:B------:R-:W-:-:S02]  /*b450*/  LEA.HI.X.SX32 R53, R128, R127, 0x1, P2 ;  /* 0x0000007f80357211 */ /* 0x000fc400010f0eff */
[----:B------:R-:W-:Y:S01]  /*b460*/  LEA R238, P4, R43, R123, 0x1 ;  /* 0x0000007b2bee7211 */ /* 0x000fe200078808ff */
[----:B------:R-:W-:Y:S01]  /*b470*/  STG.E.U16 desc[UR6][R62.64], R70 ;  /* 0x000000463e007986 */ /* 0x000fe2000c101506 */
[----:B------:R-:W-:Y:S02]  /*b480*/  LEA.HI.X.SX32 R31, R42, R127, 0x1, P3 ;  /* 0x0000007f2a1f7211 */ /* 0x000fe400018f0eff */
[----:B------:R-:W-:Y:S02]  /*b490*/  PRMT R33, R71, 0x7632, R33 ;  /* 0x0000763247217816 */ /* 0x000fe40000000021 */
[-C--:B------:R-:W-:Y:S02]  /*b4a0*/  LEA R128, P2, R56, R123.reuse, 0x1 ;  /* 0x0000007b38807211 */ /* 0x080fe400078408ff */
[----:B------:R-:W-:Y:S01]  /*b4b0*/  LEA R42, P3, R0, R123, 0x1 ;  /* 0x0000007b002a7211 */ /* 0x000fe200078608ff */
[----:B------:R-:W-:Y:S01]  /*b4c0*/  STG.E.U16 desc[UR6][R60.64], R33 ;  /* 0x000000213c007986 */ /* 0x000fe2000c101506 */
[----:B------:R-:W-:-:S02]  /*b4d0*/  LEA.HI.X.SX32 R239, R43, R127, 0x1, P4 ;  /* 0x0000007f2bef7211 */ /* 0x000fc400020f0eff */
[-C--:B------:R-:W-:Y:S01]  /*b4e0*/  LEA.HI.X.SX32 R129, R56, R127.reuse, 0x1, P2 ;  /* 0x0000007f38817211 */ /* 0x080fe200010f0eff */
[----:B------:R2:W-:Y:S01]  /*b4f0*/  STG.E.U16 desc[UR6][R58.64], R72 ;  /* 0x000000483a007986 */ /* 0x0005e2000c101506 */
[----:B------:R-:W-:Y:S02]  /*b500*/  LEA.HI.X.SX32 R43, R0, R127, 0x1, P3 ;  /* 0x0000007f002b7211 */ /* 0x000fe400018f0eff */
[----:B------:R-:W-:Y:S01]  /*b510*/  LEA R56, P2, R16, R123, 0x1 ;  /* 0x0000007b10387211 */ /* 0x000fe200078408ff */
[----:B------:R3:W-:Y:S01]  /*b520*/  STG.E.U16 desc[UR6][R54.64], R73 ;  /* 0x0000004936007986 */ /* 0x0007e2000c101506 */
[----:B------:R-:W-:Y:S02]  /*b530*/  PRMT R0, R72, 0x7632, R0 ;  /* 0x0000763248007816 */ /* 0x000fe40000000000 */
[----:B0-----:R-:W-:Y:S01]  /*b540*/  PRMT R65, R73, 0x7632, R65 ;  /* 0x0000763249417816 */ /* 0x001fe20000000041 */
[----:B------:R0:W-:Y:S01]  /*b550*/  STG.E.U16 desc[UR6][R66.64], R74 ;  /* 0x0000004a42007986 */ /* 0x0001e2000c101506 */
[----:B------:R-:W-:-:S02]  /*b560*/  PRMT R32, R74, 0x7632, R32 ;  /* 0x000076324a207816 */ /* 0x000fc40000000020 */
[----:B------:R-:W-:Y:S01]  /*b570*/  PRMT R68, R75, 0x7632, R68 ;  /* 0x000076324b447816 */ /* 0x000fe20000000044 */
[----:B------:R4:W-:Y:S01]  /*b580*/  STG.E.U16 desc[UR6][R110.64], R75 ;  /* 0x0000004b6e007986 */ /* 0x0009e2000c101506 */
[----:B------:R-:W-:Y:S02]  /*b590*/  LEA R228, P6, R20, R123, 0x1 ;  /* 0x0000007b14e47211 */ /* 0x000fe400078c08ff */
[----:B------:R-:W-:Y:S01]  /*b5a0*/  LEA.HI.X.SX32 R57, R16, R127, 0x1, P2 ;  /* 0x0000007f10397211 */ /* 0x000fe200010f0eff */
[----:B------:R5:W-:Y:S01]  /*b5b0*/  STG.E.U16 desc[UR6][R28.64], R0 ;  /* 0x000000001c007986 */ /* 0x000be2000c101506 */
[----:B------:R-:W-:Y:S02]  /*b5c0*/  LEA R16, P2, R21, R123, 0x1 ;  /* 0x0000007b15107211 */ /* 0x000fe400078408ff */
[----:B------:R-:W-:Y:S01]  /*b5d0*/  LEA.HI.X.SX32 R229, R20, R127, 0x1, P6 ;  /* 0x0000007f14e57211 */ /* 0x000fe200030f0eff */
[----:B------:R-:W-:Y:S01]  /*b5e0*/  STG.E.U16 desc[UR6][R130.64], R65 ;  /* 0x0000004182007986 */ /* 0x000fe2000c101506 */
[----:B--2---:R-:W-:-:S02]  /*b5f0*/  PRMT R72, R76, 0x7632, R72 ;  /* 0x000076324c487816 */ /* 0x004fc40000000048 */
[----:B------:R-:W-:Y:S01]  /*b600*/  LEA R20, P6, R27, R123, 0x1 ;  /* 0x0000007b1b147211 */ /* 0x000fe200078c08ff */
[----:B------:R-:W-:Y:S01]  /*b610*/  STG.E.U16 desc[UR6][R132.64], R32 ;  /* 0x0000002084007986 */ /* 0x000fe2000c101506 */
[----:B------:R-:W-:Y:S02]  /*b620*/  LEA.HI.X.SX32 R17, R21, R127, 0x1, P2 ;  /* 0x0000007f15117211 */ /* 0x000fe400010f0eff */
[----:B---3--:R-:W-:Y:S01]  /*b630*/  PRMT R73, R77, 0x7632, R73 ;  /* 0x000076324d497816 */ /* 0x008fe20000000049 */
[----:B------:R-:W-:Y:S01]  /*b640*/  STG.E.U16 desc[UR6][R136.64], R68 ;  /* 0x0000004488007986 */ /* 0x000fe2000c101506 */
[----:B------:R-:W-:Y:S02]  /*b650*/  LEA R26, P2, R34, R123, 0x1 ;  /* 0x0000007b221a7211 */ /* 0x000fe400078408ff */
[----:B0-----:R-:W-:Y:S01]  /*b660*/  PRMT R74, R78, 0x7632, R74 ;  /* 0x000076324e4a7816 */ /* 0x001fe2000000004a */
[----:B------:R-:W-:Y:S01]  /*b670*/  STG.E.U16 desc[UR6][R48.64], R76 ;  /* 0x0000004c30007986 */ /* 0x000fe2000c101506 */
[----:B----4-:R-:W-:-:S02]  /*b680*/  PRMT R75, R79, 0x7632, R75 ;  /* 0x000076324f4b7816 */ /* 0x010fc4000000004b */
[----:B------:R-:W-:Y:S01]  /*b690*/  LEA.HI.X.SX32 R21, R27, R127, 0x1, P6 ;  /* 0x0000007f1b157211 */ /* 0x000fe200030f0eff */
[----:B------:R-:W-:Y:S01]  /*b6a0*/  STG.E.U16 desc[UR6][R138.64], R77 ;  /* 0x0000004d8a007986 */ /* 0x000fe2000c101506 */
[----:B------:R-:W-:Y:S02]  /*b6b0*/  LEA R234, P5, R35, R123, 0x1 ;  /* 0x0000007b23ea7211 */ /* 0x000fe400078a08ff */
[----:B------:R-:W-:Y:S01]  /*b6c0*/  LEA.HI.X.SX32 R27, R34, R127, 0x1, P2 ;  /* 0x0000007f221b7211 */ /* 0x000fe200010f0eff */
[----:B------:R0:W-:Y:S01]  /*b6d0*/  STG.E.U16 desc[UR6][R140.64], R78 ;  /* 0x0000004e8c007986 */ /* 0x0001e2000c101506 */
[-C--:B------:R-:W-:Y:S02]  /*b6e0*/  LEA R236, P6, R38, R123.reuse, 0x1 ;  /* 0x0000007b26ec7211 */ /* 0x080fe400078c08ff */
[----:B------:R-:W-:Y:S01]  /*b6f0*/  LEA R34, P2, R39, R123, 0x1 ;  /* 0x0000007b27227211 */ /* 0x000fe200078408ff */
[----:B------:R-:W-:Y:S01]  /*b700*/  STG.E.U16 desc[UR6][R142.64], R79 ;  /* 0x0000004f8e007986 */ /* 0x000fe2000c101506 */
[----:B-----5:R-:W-:-:S02]  /*b710*/  PRMT R0, R80, 0x7632, R0 ;  /* 0x0000763250007816 */ /* 0x020fc40000000000 */
[-C--:B------:R-:W-:Y:S01]  /*b720*/  LEA.HI.X.SX32 R235, R35, R127.reuse, 0x1, P5 ;  /* 0x0000007f23eb7211 */ /* 0x080fe200028f0eff */
[----:B------:R-:W-:Y:S01]  /*b730*/  STG.E.U16 desc[UR6][R144.64], R72 ;  /* 0x0000004890007986 */ /* 0x000fe2000c101506 */
[----:B------:R-:W-:Y:S02]  /*b740*/  PRMT R28, R82, 0x7632, R28 ;  /* 0x00007632521c7816 */ /* 0x000fe4000000001c */
[-C--:B------:R-:W-:Y:S01]  /*b750*/  LEA.HI.X.SX32 R237, R38, R127.reuse, 0x1, P6 ;  /* 0x0000007f26ed7211 */ /* 0x080fe200030f0eff */
[----:B------:R-:W-:Y:S01]  /*b760*/  STG.E.U16 desc[UR6][R146.64], R73 ;  /* 0x0000004992007986 */ /* 0x000fe2000c101506 */
[----:B0-----:R-:W-:Y:S02]  /*b770*/  PRMT R78, R81, 0x7632, R78 ;  /* 0x00007632514e7816 */ /* 0x001fe4000000004e */
[----:B------:R-:W-:Y:S01]  /*b780*/  LEA.HI.X.SX32 R35, R39, R127, 0x1, P2 ;  /* 0x0000007f27237211 */ /* 0x000fe200010f0eff */
[----:B------:R-:W-:Y:S01]  /*b790*/  STG.E.U16 desc[UR6][R148.64], R74 ;  /* 0x0000004a94007986 */ /* 0x000fe2000c101506 */
[----:B------:R-:W-:-:S02]  /*b7a0*/  PRMT R29, R83, 0x7632, R29 ;  /* 0x00007632531d7816 */ /* 0x000fc4000000001d */
[-C--:B------:R-:W-:Y:S01]  /*b7b0*/  LEA R122, P5, R44, R123.reuse, 0x1 ;  /* 0x0000007b2c7a7211 */ /* 0x080fe200078a08ff */
[----:B------:R-:W-:Y:S01]  /*b7c0*/  STG.E.U16 desc[UR6][R150.64], R75 ;  /* 0x0000004b96007986 */ /* 0x000fe2000c101506 */
[-C--:B------:R-:W-:Y:S02]  /*b7d0*/  LEA R38, P6, R40, R123.reuse, 0x1 ;  /* 0x0000007b28267211 */ /* 0x080fe400078c08ff */
[-C--:B------:R-:W-:Y:S01]  /*b7e0*/  LEA R240, P2, R45, R123.reuse, 0x1 ;  /* 0x0000007b2df07211 */ /* 0x080fe200078408ff */
[----:B------:R-:W-:Y:S01]  /*b7f0*/  STG.E.U16 desc[UR6][R50.64], R80 ;  /* 0x0000005032007986 */ /* 0x000fe2000c101506 */
[----:B------:R-:W-:Y:S02]  /*b800*/  LEA R126, P4, R36, R123, 0x1 ;  /* 0x0000007b247e7211 */ /* 0x000fe400078808ff */
[-C--:B------:R-:W-:Y:S01]  /*b810*/  LEA.HI.X.SX32 R123, R44, R127.reuse, 0x1, P5 ;  /* 0x0000007f2c7b7211 */ /* 0x080fe200028f0eff */
[----:B------:R-:W-:Y:S01]  /*b820*/  STG.E.U16 desc[UR6][R152.64], R81 ;  /* 0x0000005198007986 */ /* 0x000fe2000c101506 */
[----:B------:R-:W-:-:S02]  /*b830*/  LEA.HI.X.SX32 R39, R40, R127, 0x1, P6 ;  /* 0x0000007f28277211 */ /* 0x000fc400030f0eff */
[-C--:B------:R-:W-:Y:S01]  /*b840*/  LEA.HI.X.SX32 R241, R45, R127.reuse, 0x1, P2 ;  /* 0x0000007f2df17211 */ /* 0x080fe200010f0eff */
[----:B------:R-:W-:Y:S01]  /*b850*/  STG.E.U16 desc[UR6][R154.64], R82 ;  /* 0x000000529a007986 */ /* 0x000fe2000c101506 */
[----:B------:R-:W-:Y:S02]  /*b860*/  PRMT R32, R84, 0x7632, R32 ;  /* 0x0000763254207816 */ /* 0x000fe40000000020 */
[----:B------:R-:W-:Y:S01]  /*b870*/  LEA.HI.X.SX32 R127, R36, R127, 0x1, P4 ;  /* 0x0000007f247f7211 */ /* 0x000fe200020f0eff */
[----:B------:R0:W-:Y:S01]  /*b880*/  STG.E.U16 desc[UR6][R176.64], R83 ;  /* 0x00000053b0007986 */ /* 0x0001e2000c101506 */
[----:B------:R-:W-:Y:S02]  /*b890*/  PRMT R33, R85, 0x7632, R33 ;  /* 0x0000763255217816 */ /* 0x000fe40000000021 */
[----:B------:R-:W-:Y:S01]  /*b8a0*/  PRMT R36, R86, 0x7632, R36 ;  /* 0x0000763256247816 */ /* 0x000fe20000000024 */
[----:B------:R2:W-:Y:S01]  /*b8b0*/  STG.E.U16 desc[UR6][R178.64], R0 ;  /* 0x00000000b2007986 */ /* 0x0005e2000c101506 */
[----:B------:R-:W-:-:S02]  /*b8c0*/  PRMT R37, R87, 0x7632, R37 ;  /* 0x0000763257257816 */ /* 0x000fc40000000025 */
[----:B------:R-:W-:Y:S01]  /*b8d0*/  PRMT R60, R92, 0x7632, R60 ;  /* 0x000076325c3c7816 */ /* 0x000fe2000000003c */
[----:B------:R-:W-:Y:S01]  /*b8e0*/  STG.E.U16 desc[UR6][R156.64], R78 ;  /* 0x0000004e9c007986 */ /* 0x000fe2000c101506 */
[----:B-1----:R-:W-:Y:S02]  /*b8f0*/  PRMT R64, R100, 0x7632, R64 ;  /* 0x0000763264407816 */ /* 0x002fe40000000040 */
[----:B------:R-:W-:Y:S01]  /*b900*/  PRMT R111, R102, 0x7632, R111 ;  /* 0x00007632666f7816 */ /* 0x000fe2000000006f */
[----:B------:R1:W-:Y:S01]  /*b910*/  STG.E.U16 desc[UR6][R158.64], R28 ;  /* 0x0000001c9e007986 */ /* 0x0003e2000c101506 */
[----:B0-----:R-:W-:Y:S02]  /*b920*/  PRMT R83, R90, 0x7632, R83 ;  /* 0x000076325a537816 */ /* 0x001fe40000000053 */
[----:B------:R-:W-:Y:S01]  /*b930*/  LOP3.LUT P2, RZ, R245, 0x80, RZ, 0xc0, !PT ;  /* 0x00000080f5ff7812 */ /* 0x000fe2000784c0ff */
[----:B------:R0:W-:Y:S01]  /*b940*/  STG.E.U16 desc[UR6][R184.64], R29 ;  /* 0x0000001db8007986 */ /* 0x0001e2000c101506 */
[----:B--2---:R-:W-:-:S03]  /*b950*/  PRMT R0, R88, 0x7632, R0 ;  /* 0x0000763258007816 */ /* 0x004fc60000000000 */
[----:B------:R-:W-:Y:S04]  /*b960*/  STG.E.U16 desc[UR6][R160.64], R84 ;  /* 0x00000054a0007986 */ /* 0x000fe8000c101506 */
[----:B------:R-:W-:Y:S01]  /*b970*/  STG.E.U16 desc[UR6][R186.64], R85 ;  /* 0x00000055ba007986 */ /* 0x000fe2000c101506 */
[----:B-1----:R-:W-:-:S03]  /*b980*/  PRMT R28, R89, 0x7632, R28 ;  /* 0x00007632591c7816 */ /* 0x002fc6000000001c */
[----:B------:R-:W-:Y:S01]  /*b990*/  STG.E.U16 desc[UR6][R162.64], R86 ;  /* 0x00000056a2007986 */ /* 0x000fe2000c101506 */
[----:B0-----:R-:W-:-:S03]  /*b9a0*/  PRMT R29, R91, 0x7632, R29 ;  /* 0x000076325b1d7816 */ /* 0x001fc6000000001d */
[----:B------:R-:W-:Y:S04]  /*b9b0*/  STG.E.U16 desc[UR6][R188.64], R87 ;  /* 0x00000057bc007986 */ /* 0x000fe8000c101506 */
[----:B------:R0:W-:Y:S04]  /*b9c0*/  STG.E.U16 desc[UR6][R190.64], R32 ;  /* 0x00000020be007986 */ /* 0x0001e8000c101506 */
[----:B------:R1:W-:Y:S04]  /*b9d0*/  STG.E.U16 desc[UR6][R192.64], R33 ;  /* 0x00000021c0007986 */ /* 0x0003e8000c101506 */
[----:B------:R2:W-:Y:S04]  /*b9e0*/  STG.E.U16 desc[UR6][R170.64], R36 ;  /* 0x00000024aa007986 */ /* 0x0005e8000c101506 */
[----:B------:R3:W-:Y:S01]  /*b9f0*/  STG.E.U16 desc[UR6][R194.64], R37 ;  /* 0x00000025c2007986 */ /* 0x0007e2000c101506 */
[----:B0-----:R-:W-:-:S03]  /*ba00*/  PRMT R32, R93, 0x7632, R32 ;  /* 0x000076325d207816 */ /* 0x001fc60000000020 */
[----:B------:R-:W-:Y:S01]  /*ba10*/  STG.E.U16 desc[UR6][R172.64], R88 ;  /* 0x00000058ac007986 */ /* 0x000fe2000c101506 */
[----:B-1----:R-:W-:-:S03]  /*ba20*/  PRMT R33, R94, 0x7632, R33 ;  /* 0x000076325e217816 */ /* 0x002fc60000000021 */
[----:B------:R-:W-:Y:S01]  /*ba30*/  STG.E.U16 desc[UR6][R196.64], R89 ;  /* 0x00000059c4007986 */ /* 0x000fe2000c101506 */
[----:B--2---:R-:W-:-:S03]  /*ba40*/  PRMT R36, R95, 0x7632, R36 ;  /* 0x000076325f247816 */ /* 0x004fc60000000024 */
[----:B------:R-:W-:Y:S01]  /*ba50*/  STG.E.U16 desc[UR6][R164.64], R90 ;  /* 0x0000005aa4007986 */ /* 0x000fe2000c101506 */
[----:B---3--:R-:W-:-:S03]  /*ba60*/  PRMT R37, R99, 0x7632, R37 ;  /* 0x0000763263257816 */ /* 0x008fc60000000025 */
[----:B------:R-:W-:Y:S04]  /*ba70*/  STG.E.U16 desc[UR6][R168.64], R91 ;  /* 0x0000005ba8007986 */ /* 0x000fe8000c101506 */
[----:B------:R0:W-:Y:S04]  /*ba80*/  STG.E.U16 desc[UR6][R174.64], R0 ;  /* 0x00000000ae007986 */ /* 0x0001e8000c101506 */
[----:B------:R1:W-:Y:S04]  /*ba90*/  STG.E.U16 desc[UR6][R198.64], R28 ;  /* 0x0000001cc6007986 */ /* 0x0003e8000c101506 */
[----:B------:R-:W-:Y:S04]  /*baa0*/  STG.E.U16 desc[UR6][R166.64], R83 ;  /* 0x00000053a6007986 */ /* 0x000fe8000c101506 */
[----:B------:R2:W-:Y:S01]  /*bab0*/  STG.E.U16 desc[UR6][R200.64], R29 ;  /* 0x0000001dc8007986 */ /* 0x0005e2000c101506 */
[----:B0-----:R-:W-:-:S03]  /*bac0*/  PRMT R0, R96, 0x7632, R0 ;  /* 0x0000763260007816 */ /* 0x001fc60000000000 */
[----:B------:R0:W-:Y:S01]  /*bad0*/  STG.E.U16 desc[UR6][R116.64], R92 ;  /* 0x0000005c74007986 */ /* 0x0001e2000c101506 */
[----:B-1----:R-:W-:-:S03]  /*bae0*/  PRMT R28, R97, 0x7632, R28 ;  /* 0x00007632611c7816 */ /* 0x002fc6000000001c */
[----:B------:R-:W-:Y:S04]  /*baf0*/  STG.E.U16 desc[UR6][R202.64], R93 ;  /* 0x0000005dca007986 */ /* 0x000fe8000c101506 */
[----:B------:R1:W-:Y:S01]  /*bb00*/  STG.E.U16 desc[UR6][R118.64], R94 ;  /* 0x0000005e76007986 */ /* 0x0003e2000c101506 */
[----:B--2---:R-:W-:-:S03]  /*bb10*/  PRMT R29, R98, 0x7632, R29 ;  /* 0x00007632621d7816 */ /* 0x004fc6000000001d */
[----:B------:R-:W-:Y:S01]  /*bb20*/  STG.E.U16 desc[UR6][R204.64], R95 ;  /* 0x0000005fcc007986 */ /* 0x000fe2000c101506 */
[----:B0-----:R-:W-:-:S03]  /*bb30*/  PRMT R117, R114, 0x7632, R117 ;  /* 0x0000763272757816 */ /* 0x001fc60000000075 */
[----:B------:R-:W-:Y:S04]  /*bb40*/  STG.E.U16 desc[UR6][R120.64], R60 ;  /* 0x0000003c78007986 */ /* 0x000fe8000c101506 */
[----:B------:R0:W-:Y:S01]  /*bb50*/  STG.E.U16 desc[UR6][R206.64], R32 ;  /* 0x00000020ce007986 */ /* 0x0001e2000c101506 */
[----:B-1----:R-:W-:-:S03]  /*bb60*/  PRMT R118, R115, 0x7632, R118 ;  /* 0x0000763273767816 */ /* 0x002fc60000000076 */
[----:B------:R-:W-:Y:S04]  /*bb70*/  STG.E.U16 desc[UR6][R208.64], R33 ;  /* 0x00000021d0007986 */ /* 0x000fe8000c101506 */
[----:B------:R-:W-:Y:S04]  /*bb80*/  STG.E.U16 desc[UR6][R46.64], R36 ;  /* 0x000000242e007986 */ /* 0x000fe8000c101506 */
[----:B------:R1:W2:Y:S01]  /*bb90*/  LDS.128 R44, [R180] ;  /* 0x00000000b42c7984 */ /* 0x0002a20000000c00 */
[----:B0-----:R-:W-:-:S03]  /*bba0*/  PRMT R32, R103, 0x7632, R32 ;  /* 0x0000763267207816 */ /* 0x001fc60000000020 */
[----:B------:R-:W-:Y:S04]  /*bbb0*/  STG.E.U16 desc[UR6][R124.64], R96 ;  /* 0x000000607c007986 */ /* 0x000fe8000c101506 */
[----:B------:R-:W-:Y:S01]  /*bbc0*/  STG.E.U16 desc[UR6][R210.64], R97 ;  /* 0x00000061d2007986 */ /* 0x000fe2000c101506 */
[----:B-1----:R-:W-:-:S03]  /*bbd0*/  FFMA R180, R182, 0.69314718246459960938, R11 ;  /* 0x3f317218b6b47823 */ /* 0x002fc6000000000b */
[----:B------:R-:W-:Y:S04]  /*bbe0*/  STG.E.U16 desc[UR6][R134.64], R98 ;  /* 0x0000006286007986 */ /* 0x000fe8000c101506 */
[----:B------:R-:W-:Y:S04]  /*bbf0*/  STG.E.U16 desc[UR6][R212.64], R99 ;  /* 0x00000063d4007986 */ /* 0x000fe8000c101506 */
[----:B------:R0:W-:Y:S04]  /*bc00*/  STG.E.U16 desc[UR6][R214.64], R0 ;  /* 0x00000000d6007986 */ /* 0x0001e8000c101506 */
[----:B------:R1:W-:Y:S04]  /*bc10*/  STG.E.U16 desc[UR6][R2.64], R28 ;  /* 0x0000001c02007986 */ /* 0x0003e8000c101506 */
[----:B------:R-:W-:Y:S04]  /*bc20*/  STG.E.U16 desc[UR6][R216.64], R29 ;  /* 0x0000001dd8007986 */ /* 0x000fe8000c101506 */
[----:B------:R-:W-:Y:S01]  /*bc30*/  STG.E.U16 desc[UR6][R52.64], R37 ;  /* 0x0000002534007986 */ /* 0x000fe2000c101506 */
[----:B0-----:R-:W-:-:S03]  /*bc40*/  PRMT R0, R105, 0x7632, R0 ;  /* 0x0000763269007816 */ /* 0x001fc60000000000 */
[----:B------:R-:W-:Y:S01]  /*bc50*/  STG.E.U16 desc[UR6][R218.64], R100 ;  /* 0x00000064da007986 */ /* 0x000fe2000c101506 */
[----:B-1----:R-:W-:Y:S02]  /*bc60*/  PRMT R3, R101, 0x7632, R3 ;  /* 0x0000763265037816 */ /* 0x002fe40000000003 */
[----:B------:R-:W-:Y:S01]  /*bc70*/  PRMT R2, R106, 0x7632, R2 ;  /* 0x000076326a027816 */ /* 0x000fe20000000002 */
[----:B------:R-:W-:Y:S01]  /*bc80*/  STG.E.U16 desc[UR6][R108.64], R101 ;  /* 0x000000656c007986 */ /* 0x000fe2000c101506 */
[----:B--2---:R-:W-:Y:S02]  /*bc90*/  PRMT R120, R45, 0x7632, R120 ;  /* 0x000076322d787816 */ /* 0x004fe40000000078 */
[----:B------:R-:W-:Y:S01]  /*bca0*/  PRMT R63, R46, 0x7632, R63 ;  /* 0x000076322e3f7816 */ /* 0x000fe2000000003f */
[----:B------:R-:W-:Y:S04]  /*bcb0*/  STG.E.U16 desc[UR6][R220.64], R102 ;  /* 0x00000066dc007986 */ /* 0x000fe8000c101506 */
[----:B------:R0:W-:Y:S04]  /*bcc0*/  STG.E.U16 desc[UR6][R6.64], R103 ;  /* 0x0000006706007986 */ /* 0x0001e8000c101506 */
[----:B------:R-:W-:Y:S04]  /*bcd0*/  STG.E.U16 desc[UR6][R128.64], R64 ;  /* 0x0000004080007986 */ /* 0x000fe8000c101506 */
[----:B------:R1:W-:Y:S04]  /*bce0*/  STG.E.U16 desc[UR6][R4.64], R3 ;  /* 0x0000000304007986 */ /* 0x0003e8000c101506 */
[----:B------:R-:W-:Y:S01]  /*bcf0*/  STG.E.U16 desc[UR6][R222.64], R111 ;  /* 0x0000006fde007986 */ /* 0x000fe2000c101506 */
[----:B0-----:R-:W-:-:S03]  /*bd00*/  PRMT R7, R104, 0x7632, R7 ;  /* 0x0000763268077816 */ /* 0x001fc60000000007 */
[----:B------:R-:W-:Y:S04]  /*bd10*/  STG.E.U16 desc[UR6][R8.64], R32 ;  /* 0x0000002008007986 */ /* 0x000fe8000c101506 */
[----:B------:R-:W-:Y:S01]  /*bd20*/  STG.E.U16 desc[UR6][R224.64], R104 ;  /* 0x00000068e0007986 */ /* 0x000fe2000c101506 */
[----:B-1----:R-:W-:Y:S01]  /*bd30*/  PRMT R5, R107, 0x7632, R5 ;  /* 0x000076326b057816 */ /* 0x002fe20000000005 */
[----:B------:R-:W-:Y:S01]  /*bd40*/  IMAD.SHL.U32 R4, R245, 0x2, RZ ;  /* 0x00000002f5047824 */ /* 0x000fe200078e00ff */
[----:B------:R-:W-:Y:S01]  /*bd50*/  PRMT R3, R113, 0x7632, R3 ;  /* 0x0000763271037816 */ /* 0x000fe20000000003 */
[----:B------:R-:W-:Y:S03]  /*bd60*/  STG.E.U16 desc[UR6][R56.64], R105 ;  /* 0x0000006938007986 */ /* 0x000fe6000c101506 */
[----:B------:R-:W-:Y:S01]  /*bd70*/  LOP3.LUT R4, R4, 0x1f8, RZ, 0xc0, !PT ;  /* 0x000001f804047812 */ /* 0x000fe200078ec0ff */
[----:B------:R0:W-:Y:S04]  /*bd80*/  STG.E.U16 desc[UR6][R12.64], R106 ;  /* 0x0000006a0c007986 */ /* 0x0001e8000c101506 */
[----:B------:R-:W-:Y:S04]  /*bd90*/  STG.E.U16 desc[UR6][R226.64], R107 ;  /* 0x0000006be2007986 */ /* 0x000fe8000c101506 */
[----:B------:R1:W-:Y:S04]  /*bda0*/  STG.E.U16 desc[UR6][R14.64], R7 ;  /* 0x000000070e007986 */ /* 0x0003e8000c101506 */
[----:B------:R2:W-:Y:S01]  /*bdb0*/  STG.E.U16 desc[UR6][R228.64], R0 ;  /* 0x00000000e4007986 */ /* 0x0005e2000c101506 */
[----:B0-----:R-:W-:-:S03]  /*bdc0*/  PRMT R12, R112, 0x7632, R12 ;  /* 0x00007632700c7816 */ /* 0x001fc6000000000c */
[----:B------:R-:W-:Y:S04]  /*bdd0*/  STG.E.U16 desc[UR6][R16.64], R2 ;  /* 0x0000000210007986 */ /* 0x000fe8000c101506 */
[----:B------:R-:W-:Y:S01]  /*bde0*/  STG.E.U16 desc[UR6][R230.64], R5 ;  /* 0x00000005e6007986 */ /* 0x000fe2000c101506 */
[----:B-1----:R-:W0:Y:S03]  /*bdf0*/  LDC.64 R6, c[0x0][0x230] ;  /* 0x00008c00ff067b82 */ /* 0x002e260000000a00 */
[----:B------:R1:W-:Y:S01]  /*be00*/  STG.E.U16 desc[UR6][R18.64], R112 ;  /* 0x0000007012007986 */ /* 0x0003e2000c101506 */
[----:B--2---:R-:W-:-:S03]  /*be10*/  IMAD.HI R0, R243, 0x4, RZ ;  /* 0x00000004f3007827 */ /* 0x004fc600078e02ff */
[----:B------:R-:W-:Y:S04]  /*be20*/  STG.E.U16 desc[UR6][R232.64], R113 ;  /* 0x00000071e8007986 */ /* 0x000fe8000c101506 */
[----:B------:R2:W-:Y:S04]  /*be30*/  STG.E.U16 desc[UR6][R20.64], R114 ;  /* 0x0000007214007986 */ /* 0x0005e8000c101506 */
[----:B------:R-:W-:Y:S01]  /*be40*/  STG.E.U16 desc[UR6][R26.64], R115 ;  /* 0x000000731a007986 */ /* 0x000fe2000c101506 */
[----:B-1----:R-:W-:-:S03]  /*be50*/  PRMT R19, R44, 0x7632, R19 ;  /* 0x000076322c137816 */ /* 0x002fc60000000013 */
[----:B------:R-:W-:Y:S04]  /*be60*/  STG.E.U16 desc[UR6][R24.64], R12 ;  /* 0x0000000c18007986 */ /* 0x000fe8000c101506 */
[----:B------:R1:W-:Y:S01]  /*be70*/  STG.E.U16 desc[UR6][R22.64], R3 ;  /* 0x0000000316007986 */ /* 0x0003e2000c101506 */
[----:B--2---:R-:W-:-:S03]  /*be80*/  PRMT R21, R47, 0x7632, R21 ;  /* 0x000076322f157816 */ /* 0x004fc60000000015 */
[----:B------:R2:W-:Y:S04]  /*be90*/  STG.E.U16 desc[UR6][R234.64], R117 ;  /* 0x00000075ea007986 */ /* 0x0005e8000c101506 */
[----:B------:R2:W-:Y:S04]  /*bea0*/  STG.E.U16 desc[UR6][R236.64], R118 ;  /* 0x00000076ec007986 */ /* 0x0005e8000c101506 */
[----:B------:R2:W-:Y:S01]  /*beb0*/  STG.E.U16 desc[UR6][R34.64], R44 ;  /* 0x0000002c22007986 */ /* 0x0005e2000c101506 */
[----:B-1----:R-:W-:-:S03]  /*bec0*/  IMAD.SHL.U32 R3, R243, 0x4, RZ ;  /* 0x00000004f3037824 */ /* 0x002fc600078e00ff */
[----:B------:R2:W-:Y:S02]  /*bed0*/  STG.E.U16 desc[UR6][R30.64], R45 ;  /* 0x0000002d1e007986 */ /* 0x0005e4000c101506 */
[----:B0-----:R-:W-:Y:S02]  /*bee0*/  IADD3 R2, P0, P1, R3, UR10, R6 ;  /* 0x0000000a03027c10 */ /* 0x001fe4000f91e006 */
[----:B------:R2:W-:Y:S02]  /*bef0*/  STG.E.U16 desc[UR6][R238.64], R46 ;  /* 0x0000002eee007986 */ /* 0x0005e4000c101506 */
[----:B------:R-:W-:Y:S02]  /*bf00*/  IADD3.X R3, R0, UR9, R7, P0, P1 ;  /* 0x0000000900037c10 */ /* 0x000fe400087e2407 */
[----:B------:R2:W-:Y:S04]  /*bf10*/  STG.E.U16 desc[UR6][R122.64], R47 ;  /* 0x0000002f7a007986 */ /* 0x0005e8000c101506 */
[----:B------:R2:W-:Y:S04]  /*bf20*/  STG.E.U16 desc[UR6][R38.64], R19 ;  /* 0x0000001326007986 */ /* 0x0005e8000c101506 */
[----:B------:R2:W-:Y:S04]  /*bf30*/  STG.E.U16 desc[UR6][R240.64], R120 ;  /* 0x00000078f0007986 */ /* 0x0005e8000c101506 */
[----:B------:R2:W-:Y:S04]  /*bf40*/  STG.E.U16 desc[UR6][R126.64], R63 ;  /* 0x0000003f7e007986 */ /* 0x0005e8000c101506 */
[----:B------:R2:W-:Y:S01]  /*bf50*/  STG.E.U16 desc[UR6][R42.64], R21 ;  /* 0x000000152a007986 */ /* 0x0005e2000c101506 */
[----:B------:R-:W-:Y:S06]  /*bf60*/  BAR.SYNC.DEFER_BLOCKING 0x0 ;  /* 0x0000000000007b1d */ /* 0x000fec0000010000 */
[----:B------:R2:W-:Y:S02]  /*bf70*/  STS.64 [R4+UR4], R180 ;  /* 0x000000b404007988 */ /* 0x0005e40008000a04 */
[----:B------:R-:W-:Y:S06]  /*bf80*/  BAR.SYNC.DEFER_BLOCKING 0x0 ;  /* 0x0000000000007b1d */ /* 0x000fec0000010000 */
[----:B------:R-:W-:Y:S05]  /*bf90*/  @P2 EXIT ;  /* 0x000000000000294d */ /* 0x000fea0003800000 */
[----:B------:R-:W0:Y:S04]  /*bfa0*/  LDS R5, [R242] ;  /* 0x00000000f2057984 */ /* 0x000e280000000800 */
[----:B0-----:R-:W-:Y:S01]  /*bfb0*/  STG.E desc[UR6][R2.64], R5 ;  /* 0x0000000502007986 */ /* 0x001fe2000c101906 */
[----:B------:R-:W-:Y:S05]  /*bfc0*/  EXIT ;  /* 0x000000000000794d */ /* 0x000fea0003800000 */
.L_x_2:
[----:B------:R-:W-:-:S00]  /*bfd0*/  BRA `(.L_x_2) ;  /* 0xfffffffc00fc7947 */ /* 0x000fc0000383ffff */
[----:B------:R-:W-:-:S00]  /*bfe0*/  NOP ;  /* 0x0000000000007918 */ /* 0x000fc00000000000 */
        /* <DEDUP_REMOVED lines=9> */
.L_x_3:


//--------------------- .nv.global.init           --------------------------
	.section	.nv.global.init,"aw",@progbits
.nv.global.init:
	.type		_$_str,@object
	.size		_$_str,(.L_0 - _$_str)
_$_str:
        /*0000*/ 	.byte	0x5f, 0x5f, 0x43, 0x55, 0x44, 0x41, 0x5f, 0x46, 0x54, 0x5a, 0x00
.L_0:


//--------------------- .nv.shared.attn_fwd       --------------------------
	.section	.nv.shared.attn_fwd,"aw",@nobits
	.sectionflags	@""
	.align	16
	.zero		1024


//--------------------- .nv.shared.reserved.0     --------------------------
	.section	.nv.shared.reserved.0,"aw",@nobits
	.weak		__nv_reservedSMEM_offset_0_alias
	.size		__nv_reservedSMEM_offset_0_alias, 0, 0
	.other		__nv_reservedSMEM_offset_0_alias,@"STO_CUDA_RESERVED_SHARED STV_DEFAULT"
__nv_reservedSMEM_offset_0_alias:
	.zero		0


//--------------------- .nv.constant0.attn_fwd    --------------------------
	.section	.nv.constant0.attn_fwd,"a",@progbits
	.sectionflags	@""
	.align	4
.nv.constant0.attn_fwd:
	.zero		664


//--------------------- SYMBOLS --------------------------

	.type		.nv.reservedSmem.offset0,@object
	.size		.nv.reservedSmem.offset0,0x4
